//
// Generated by NVIDIA NVVM Compiler
//
// Compiler Build ID: CL-36424714
// Cuda compilation tools, release 13.0, V13.0.88
// Based on NVVM 20.0.0
//

.version 9.0
.target sm_100
.address_size 64

	// .globl	_Z18lora_expand_kernelIf13__nv_bfloat16EvPKT_PKvPT0_PKiS9_S9_S9_S9_S9_S9_S9_S9_iiiibiiiii

.visible .entry _Z18lora_expand_kernelIf13__nv_bfloat16EvPKT_PKvPT0_PKiS9_S9_S9_S9_S9_S9_S9_S9_iiiibiiiii(
	.param .u64 .ptr .align 1 _Z18lora_expand_kernelIf13__nv_bfloat16EvPKT_PKvPT0_PKiS9_S9_S9_S9_S9_S9_S9_S9_iiiibiiiii_param_0,
	.param .u64 .ptr .align 1 _Z18lora_expand_kernelIf13__nv_bfloat16EvPKT_PKvPT0_PKiS9_S9_S9_S9_S9_S9_S9_S9_iiiibiiiii_param_1,
	.param .u64 .ptr .align 1 _Z18lora_expand_kernelIf13__nv_bfloat16EvPKT_PKvPT0_PKiS9_S9_S9_S9_S9_S9_S9_S9_iiiibiiiii_param_2,
	.param .u64 .ptr .align 1 _Z18lora_expand_kernelIf13__nv_bfloat16EvPKT_PKvPT0_PKiS9_S9_S9_S9_S9_S9_S9_S9_iiiibiiiii_param_3,
	.param .u64 .ptr .align 1 _Z18lora_expand_kernelIf13__nv_bfloat16EvPKT_PKvPT0_PKiS9_S9_S9_S9_S9_S9_S9_S9_iiiibiiiii_param_4,
	.param .u64 .ptr .align 1 _Z18lora_expand_kernelIf13__nv_bfloat16EvPKT_PKvPT0_PKiS9_S9_S9_S9_S9_S9_S9_S9_iiiibiiiii_param_5,
	.param .u64 .ptr .align 1 _Z18lora_expand_kernelIf13__nv_bfloat16EvPKT_PKvPT0_PKiS9_S9_S9_S9_S9_S9_S9_S9_iiiibiiiii_param_6,
	.param .u64 .ptr .align 1 _Z18lora_expand_kernelIf13__nv_bfloat16EvPKT_PKvPT0_PKiS9_S9_S9_S9_S9_S9_S9_S9_iiiibiiiii_param_7,
	.param .u64 .ptr .align 1 _Z18lora_expand_kernelIf13__nv_bfloat16EvPKT_PKvPT0_PKiS9_S9_S9_S9_S9_S9_S9_S9_iiiibiiiii_param_8,
	.param .u64 .ptr .align 1 _Z18lora_expand_kernelIf13__nv_bfloat16EvPKT_PKvPT0_PKiS9_S9_S9_S9_S9_S9_S9_S9_iiiibiiiii_param_9,
	.param .u64 .ptr .align 1 _Z18lora_expand_kernelIf13__nv_bfloat16EvPKT_PKvPT0_PKiS9_S9_S9_S9_S9_S9_S9_S9_iiiibiiiii_param_10,
	.param .u64 .ptr .align 1 _Z18lora_expand_kernelIf13__nv_bfloat16EvPKT_PKvPT0_PKiS9_S9_S9_S9_S9_S9_S9_S9_iiiibiiiii_param_11,
	.param .u32 _Z18lora_expand_kernelIf13__nv_bfloat16EvPKT_PKvPT0_PKiS9_S9_S9_S9_S9_S9_S9_S9_iiiibiiiii_param_12,
	.param .u32 _Z18lora_expand_kernelIf13__nv_bfloat16EvPKT_PKvPT0_PKiS9_S9_S9_S9_S9_S9_S9_S9_iiiibiiiii_param_13,
	.param .u32 _Z18lora_expand_kernelIf13__nv_bfloat16EvPKT_PKvPT0_PKiS9_S9_S9_S9_S9_S9_S9_S9_iiiibiiiii_param_14,
	.param .u32 _Z18lora_expand_kernelIf13__nv_bfloat16EvPKT_PKvPT0_PKiS9_S9_S9_S9_S9_S9_S9_S9_iiiibiiiii_param_15,
	.param .u8 _Z18lora_expand_kernelIf13__nv_bfloat16EvPKT_PKvPT0_PKiS9_S9_S9_S9_S9_S9_S9_S9_iiiibiiiii_param_16,
	.param .u32 _Z18lora_expand_kernelIf13__nv_bfloat16EvPKT_PKvPT0_PKiS9_S9_S9_S9_S9_S9_S9_S9_iiiibiiiii_param_17,
	.param .u32 _Z18lora_expand_kernelIf13__nv_bfloat16EvPKT_PKvPT0_PKiS9_S9_S9_S9_S9_S9_S9_S9_iiiibiiiii_param_18,
	.param .u32 _Z18lora_expand_kernelIf13__nv_bfloat16EvPKT_PKvPT0_PKiS9_S9_S9_S9_S9_S9_S9_S9_iiiibiiiii_param_19,
	.param .u32 _Z18lora_expand_kernelIf13__nv_bfloat16EvPKT_PKvPT0_PKiS9_S9_S9_S9_S9_S9_S9_S9_iiiibiiiii_param_20,
	.param .u32 _Z18lora_expand_kernelIf13__nv_bfloat16EvPKT_PKvPT0_PKiS9_S9_S9_S9_S9_S9_S9_S9_iiiibiiiii_param_21
)
{
	.reg .pred 	%p<32>;
	.reg .b16 	%rs<13>;
	.reg .b32 	%r<97>;
	.reg .b32 	%f<43>;
	.reg .b64 	%rd<72>;

	ld.param.u64 	%rd16, [_Z18lora_expand_kernelIf13__nv_bfloat16EvPKT_PKvPT0_PKiS9_S9_S9_S9_S9_S9_S9_S9_iiiibiiiii_param_0];
	ld.param.u32 	%r49, [_Z18lora_expand_kernelIf13__nv_bfloat16EvPKT_PKvPT0_PKiS9_S9_S9_S9_S9_S9_S9_S9_iiiibiiiii_param_12];
	ld.param.u32 	%r50, [_Z18lora_expand_kernelIf13__nv_bfloat16EvPKT_PKvPT0_PKiS9_S9_S9_S9_S9_S9_S9_S9_iiiibiiiii_param_14];
	ld.param.u32 	%r56, [_Z18lora_expand_kernelIf13__nv_bfloat16EvPKT_PKvPT0_PKiS9_S9_S9_S9_S9_S9_S9_S9_iiiibiiiii_param_15];
	ld.param.u32 	%r51, [_Z18lora_expand_kernelIf13__nv_bfloat16EvPKT_PKvPT0_PKiS9_S9_S9_S9_S9_S9_S9_S9_iiiibiiiii_param_17];
	ld.param.u32 	%r52, [_Z18lora_expand_kernelIf13__nv_bfloat16EvPKT_PKvPT0_PKiS9_S9_S9_S9_S9_S9_S9_S9_iiiibiiiii_param_18];
	ld.param.u32 	%r53, [_Z18lora_expand_kernelIf13__nv_bfloat16EvPKT_PKvPT0_PKiS9_S9_S9_S9_S9_S9_S9_S9_iiiibiiiii_param_19];
	ld.param.u32 	%r54, [_Z18lora_expand_kernelIf13__nv_bfloat16EvPKT_PKvPT0_PKiS9_S9_S9_S9_S9_S9_S9_S9_iiiibiiiii_param_20];
	ld.param.u32 	%r55, [_Z18lora_expand_kernelIf13__nv_bfloat16EvPKT_PKvPT0_PKiS9_S9_S9_S9_S9_S9_S9_S9_iiiibiiiii_param_21];
	cvta.to.global.u64 	%rd1, %rd16;
	mov.u32 	%r1, %ctaid.x;
	mov.u32 	%r2, %ntid.y;
	add.s32 	%r57, %r2, %r49;
	add.s32 	%r58, %r57, -1;
	div.u32 	%r3, %r58, %r2;
	mov.u32 	%r4, %ctaid.y;
	mov.u32 	%r59, %ctaid.z;
	setp.ge.s32 	%p2, %r4, %r56;
	setp.gt.u32 	%p3, %r59, 2;
	or.pred  	%p4, %p2, %p3;
	@%p4 bra 	$L__BB0_36;
	ld.param.u64 	%rd65, [_Z18lora_expand_kernelIf13__nv_bfloat16EvPKT_PKvPT0_PKiS9_S9_S9_S9_S9_S9_S9_S9_iiiibiiiii_param_4];
	cvta.to.global.u64 	%rd17, %rd65;
	mul.wide.u32 	%rd18, %r59, 4;
	add.s64 	%rd19, %rd17, %rd18;
	ld.global.u32 	%r6, [%rd19];
	setp.eq.s32 	%p5, %r6, -1;
	@%p5 bra 	$L__BB0_36;
	ld.param.u64 	%rd67, [_Z18lora_expand_kernelIf13__nv_bfloat16EvPKT_PKvPT0_PKiS9_S9_S9_S9_S9_S9_S9_S9_iiiibiiiii_param_6];
	ld.param.u64 	%rd66, [_Z18lora_expand_kernelIf13__nv_bfloat16EvPKT_PKvPT0_PKiS9_S9_S9_S9_S9_S9_S9_S9_iiiibiiiii_param_5];
	cvta.to.global.u64 	%rd20, %rd67;
	add.s64 	%rd2, %rd20, %rd18;
	cvta.to.global.u64 	%rd22, %rd66;
	add.s64 	%rd23, %rd22, %rd18;
	ld.global.u32 	%r60, [%rd23];
	rem.u32 	%r61, %r1, %r3;
	mov.u32 	%r62, %tid.y;
	mad.lo.s32 	%r7, %r61, %r2, %r62;
	setp.ge.s32 	%p6, %r7, %r60;
	@%p6 bra 	$L__BB0_36;
	ld.param.u64 	%rd71, [_Z18lora_expand_kernelIf13__nv_bfloat16EvPKT_PKvPT0_PKiS9_S9_S9_S9_S9_S9_S9_S9_iiiibiiiii_param_11];
	ld.param.u64 	%rd64, [_Z18lora_expand_kernelIf13__nv_bfloat16EvPKT_PKvPT0_PKiS9_S9_S9_S9_S9_S9_S9_S9_iiiibiiiii_param_3];
	ld.global.u32 	%r63, [%rd2];
	add.s32 	%r64, %r63, %r7;
	cvta.to.global.u64 	%rd24, %rd64;
	mul.wide.s32 	%rd25, %r64, 4;
	add.s64 	%rd26, %rd24, %rd25;
	ld.global.u32 	%r65, [%rd26];
	mov.u32 	%r66, %ntid.x;
	div.u32 	%r67, %r1, %r3;
	mov.u32 	%r68, %tid.x;
	mad.lo.s32 	%r9, %r67, %r66, %r68;
	cvta.to.global.u64 	%rd27, %rd71;
	mul.wide.u32 	%rd28, %r4, 4;
	add.s64 	%rd29, %rd27, %rd28;
	ld.global.u32 	%r69, [%rd29];
	setp.ge.s32 	%p7, %r9, %r69;
	setp.ge.s32 	%p8, %r65, %r49;
	or.pred  	%p9, %p7, %p8;
	@%p9 bra 	$L__BB0_36;
	ld.param.u64 	%rd70, [_Z18lora_expand_kernelIf13__nv_bfloat16EvPKT_PKvPT0_PKiS9_S9_S9_S9_S9_S9_S9_S9_iiiibiiiii_param_10];
	ld.param.u64 	%rd69, [_Z18lora_expand_kernelIf13__nv_bfloat16EvPKT_PKvPT0_PKiS9_S9_S9_S9_S9_S9_S9_S9_iiiibiiiii_param_9];
	ld.param.u64 	%rd62, [_Z18lora_expand_kernelIf13__nv_bfloat16EvPKT_PKvPT0_PKiS9_S9_S9_S9_S9_S9_S9_S9_iiiibiiiii_param_1];
	cvta.to.global.u64 	%rd30, %rd62;
	mul.wide.u32 	%rd31, %r4, 8;
	add.s64 	%rd32, %rd30, %rd31;
	ld.global.u64 	%rd3, [%rd32];
	cvta.to.global.u64 	%rd33, %rd69;
	add.s64 	%rd4, %rd33, %rd28;
	cvta.to.global.u64 	%rd35, %rd70;
	add.s64 	%rd36, %rd35, %rd28;
	ld.global.u32 	%r10, [%rd36];
	setp.lt.s32 	%p10, %r50, 1;
	mov.f32 	%f35, 0f00000000;
	@%p10 bra 	$L__BB0_31;
	ld.global.u32 	%r71, [%rd4];
	or.b32  	%r72, %r6, %r9;
	shr.u32 	%r73, %r72, 31;
	and.b32  	%r74, %r73, 1;
	setp.eq.b32 	%p11, %r74, 1;
	setp.lt.s32 	%p12, %r65, 0;
	or.pred  	%p1, %p11, %p12;
	mul.lo.s32 	%r11, %r51, %r4;
	mul.lo.s32 	%r12, %r65, %r52;
	add.s32 	%r88, %r12, %r11;
	mul.lo.s32 	%r14, %r71, %r9;
	and.b32  	%r15, %r50, 3;
	setp.lt.u32 	%p13, %r50, 4;
	mov.f32 	%f35, 0f00000000;
	mov.b32 	%r96, 0;
	@%p13 bra 	$L__BB0_24;
	and.b32  	%r96, %r50, 2147483644;
	neg.s32 	%r91, %r96;
	mad.lo.s32 	%r90, %r53, 3, %r88;
	shl.b32 	%r19, %r53, 2;
	shl.b32 	%r76, %r53, 1;
	add.s32 	%r89, %r88, %r76;
	add.s32 	%r77, %r53, %r12;
	add.s32 	%r87, %r77, %r11;
	mov.f32 	%f35, 0f00000000;
	mov.b32 	%r92, 0;
$L__BB0_7:
	@%p1 bra 	$L__BB0_11;
	setp.lt.s32 	%p14, %r88, 0;
	@%p14 bra 	$L__BB0_11;
	mad.lo.s32 	%r28, %r92, %r10, %r14;
	setp.lt.s32 	%p15, %r28, 0;
	@%p15 bra 	$L__BB0_11;
	mul.wide.u32 	%rd37, %r88, 4;
	add.s64 	%rd38, %rd1, %rd37;
	ld.global.f32 	%f20, [%rd38];
	mul.wide.u32 	%rd39, %r28, 4;
	add.s64 	%rd40, %rd3, %rd39;
	ld.f32 	%f21, [%rd40];
	fma.rn.f32 	%f35, %f20, %f21, %f35;
$L__BB0_11:
	@%p1 bra 	$L__BB0_15;
	setp.lt.s32 	%p16, %r87, 0;
	@%p16 bra 	$L__BB0_15;
	mad.lo.s32 	%r78, %r10, %r92, %r10;
	add.s32 	%r29, %r78, %r14;
	setp.lt.s32 	%p17, %r29, 0;
	@%p17 bra 	$L__BB0_15;
	mul.wide.u32 	%rd41, %r87, 4;
	add.s64 	%rd42, %rd1, %rd41;
	ld.global.f32 	%f22, [%rd42];
	mul.wide.u32 	%rd43, %r29, 4;
	add.s64 	%rd44, %rd3, %rd43;
	ld.f32 	%f23, [%rd44];
	fma.rn.f32 	%f35, %f22, %f23, %f35;
$L__BB0_15:
	@%p1 bra 	$L__BB0_19;
	setp.lt.s32 	%p18, %r89, 0;
	@%p18 bra 	$L__BB0_19;
	add.s32 	%r79, %r92, 2;
	mad.lo.s32 	%r30, %r79, %r10, %r14;
	setp.lt.s32 	%p19, %r30, 0;
	@%p19 bra 	$L__BB0_19;
	mul.wide.u32 	%rd45, %r89, 4;
	add.s64 	%rd46, %rd1, %rd45;
	ld.global.f32 	%f24, [%rd46];
	mul.wide.u32 	%rd47, %r30, 4;
	add.s64 	%rd48, %rd3, %rd47;
	ld.f32 	%f25, [%rd48];
	fma.rn.f32 	%f35, %f24, %f25, %f35;
$L__BB0_19:
	@%p1 bra 	$L__BB0_23;
	setp.lt.s32 	%p20, %r90, 0;
	@%p20 bra 	$L__BB0_23;
	add.s32 	%r80, %r92, 3;
	mad.lo.s32 	%r31, %r80, %r10, %r14;
	setp.lt.s32 	%p21, %r31, 0;
	@%p21 bra 	$L__BB0_23;
	mul.wide.u32 	%rd49, %r90, 4;
	add.s64 	%rd50, %rd1, %rd49;
	ld.global.f32 	%f26, [%rd50];
	mul.wide.u32 	%rd51, %r31, 4;
	add.s64 	%rd52, %rd3, %rd51;
	ld.f32 	%f27, [%rd52];
	fma.rn.f32 	%f35, %f26, %f27, %f35;
$L__BB0_23:
	add.s32 	%r92, %r92, 4;
	add.s32 	%r91, %r91, 4;
	add.s32 	%r90, %r90, %r19;
	add.s32 	%r89, %r89, %r19;
	add.s32 	%r88, %r88, %r19;
	add.s32 	%r87, %r87, %r19;
	setp.ne.s32 	%p22, %r91, 0;
	@%p22 bra 	$L__BB0_7;
$L__BB0_24:
	setp.eq.s32 	%p23, %r15, 0;
	@%p23 bra 	$L__BB0_31;
	mad.lo.s32 	%r81, %r96, %r53, %r12;
	add.s32 	%r95, %r81, %r11;
	neg.s32 	%r94, %r15;
$L__BB0_26:
	.pragma "nounroll";
	@%p1 bra 	$L__BB0_30;
	setp.lt.s32 	%p24, %r95, 0;
	@%p24 bra 	$L__BB0_30;
	mad.lo.s32 	%r44, %r96, %r10, %r14;
	setp.lt.s32 	%p25, %r44, 0;
	@%p25 bra 	$L__BB0_30;
	mul.wide.u32 	%rd53, %r95, 4;
	add.s64 	%rd54, %rd1, %rd53;
	ld.global.f32 	%f28, [%rd54];
	mul.wide.u32 	%rd55, %r44, 4;
	add.s64 	%rd56, %rd3, %rd55;
	ld.f32 	%f29, [%rd56];
	fma.rn.f32 	%f35, %f28, %f29, %f35;
$L__BB0_30:
	add.s32 	%r96, %r96, 1;
	add.s32 	%r95, %r95, %r53;
	add.s32 	%r94, %r94, 1;
	setp.ne.s32 	%p26, %r94, 0;
	@%p26 bra 	$L__BB0_26;
$L__BB0_31:
	ld.param.u64 	%rd68, [_Z18lora_expand_kernelIf13__nv_bfloat16EvPKT_PKvPT0_PKiS9_S9_S9_S9_S9_S9_S9_S9_iiiibiiiii_param_7];
	cvta.to.global.u64 	%rd57, %rd68;
	add.s64 	%rd59, %rd57, %rd28;
	ld.global.u32 	%r82, [%rd59];
	add.s32 	%r83, %r82, %r9;
	mul.lo.s32 	%r84, %r65, %r54;
	mad.lo.s32 	%r85, %r83, %r55, %r84;
	setp.lt.s32 	%p27, %r85, 0;
	mul.lo.s32 	%r86, %r54, %r49;
	setp.ge.s32 	%p28, %r85, %r86;
	or.pred  	%p29, %p27, %p28;
	@%p29 bra 	$L__BB0_36;
	ld.param.s8 	%rs11, [_Z18lora_expand_kernelIf13__nv_bfloat16EvPKT_PKvPT0_PKiS9_S9_S9_S9_S9_S9_S9_S9_iiiibiiiii_param_16];
	ld.param.u64 	%rd63, [_Z18lora_expand_kernelIf13__nv_bfloat16EvPKT_PKvPT0_PKiS9_S9_S9_S9_S9_S9_S9_S9_iiiibiiiii_param_2];
	// begin inline asm
	{  cvt.rn.bf16.f32 %rs12, %f35;}

	// end inline asm
	setp.eq.s16 	%p30, %rs11, 0;
	cvta.to.global.u64 	%rd60, %rd63;
	mul.wide.u32 	%rd61, %r85, 2;
	add.s64 	%rd5, %rd60, %rd61;
	@%p30 bra 	$L__BB0_35;
	ld.global.u16 	%rs2, [%rd5];
	// begin inline asm
	{ cvt.f32.bf16 %f31, %rs2;}

	// end inline asm
	abs.f32 	%f32, %f31;
	setp.equ.f32 	%p31, %f32, 0f7F800000;
	@%p31 bra 	$L__BB0_35;
	// begin inline asm
	{ add.bf16 %rs12,%rs12,%rs2; }

	// end inline asm
$L__BB0_35:
	st.global.u16 	[%rd5], %rs12;
$L__BB0_36:
	ret;

}
	// .globl	_Z18lora_expand_kernelI6__halfS0_EvPKT_PKvPT0_PKiS9_S9_S9_S9_S9_S9_S9_S9_iiiibiiiii
.visible .entry _Z18lora_expand_kernelI6__halfS0_EvPKT_PKvPT0_PKiS9_S9_S9_S9_S9_S9_S9_S9_iiiibiiiii(
	.param .u64 .ptr .align 1 _Z18lora_expand_kernelI6__halfS0_EvPKT_PKvPT0_PKiS9_S9_S9_S9_S9_S9_S9_S9_iiiibiiiii_param_0,
	.param .u64 .ptr .align 1 _Z18lora_expand_kernelI6__halfS0_EvPKT_PKvPT0_PKiS9_S9_S9_S9_S9_S9_S9_S9_iiiibiiiii_param_1,
	.param .u64 .ptr .align 1 _Z18lora_expand_kernelI6__halfS0_EvPKT_PKvPT0_PKiS9_S9_S9_S9_S9_S9_S9_S9_iiiibiiiii_param_2,
	.param .u64 .ptr .align 1 _Z18lora_expand_kernelI6__halfS0_EvPKT_PKvPT0_PKiS9_S9_S9_S9_S9_S9_S9_S9_iiiibiiiii_param_3,
	.param .u64 .ptr .align 1 _Z18lora_expand_kernelI6__halfS0_EvPKT_PKvPT0_PKiS9_S9_S9_S9_S9_S9_S9_S9_iiiibiiiii_param_4,
	.param .u64 .ptr .align 1 _Z18lora_expand_kernelI6__halfS0_EvPKT_PKvPT0_PKiS9_S9_S9_S9_S9_S9_S9_S9_iiiibiiiii_param_5,
	.param .u64 .ptr .align 1 _Z18lora_expand_kernelI6__halfS0_EvPKT_PKvPT0_PKiS9_S9_S9_S9_S9_S9_S9_S9_iiiibiiiii_param_6,
	.param .u64 .ptr .align 1 _Z18lora_expand_kernelI6__halfS0_EvPKT_PKvPT0_PKiS9_S9_S9_S9_S9_S9_S9_S9_iiiibiiiii_param_7,
	.param .u64 .ptr .align 1 _Z18lora_expand_kernelI6__halfS0_EvPKT_PKvPT0_PKiS9_S9_S9_S9_S9_S9_S9_S9_iiiibiiiii_param_8,
	.param .u64 .ptr .align 1 _Z18lora_expand_kernelI6__halfS0_EvPKT_PKvPT0_PKiS9_S9_S9_S9_S9_S9_S9_S9_iiiibiiiii_param_9,
	.param .u64 .ptr .align 1 _Z18lora_expand_kernelI6__halfS0_EvPKT_PKvPT0_PKiS9_S9_S9_S9_S9_S9_S9_S9_iiiibiiiii_param_10,
	.param .u64 .ptr .align 1 _Z18lora_expand_kernelI6__halfS0_EvPKT_PKvPT0_PKiS9_S9_S9_S9_S9_S9_S9_S9_iiiibiiiii_param_11,
	.param .u32 _Z18lora_expand_kernelI6__halfS0_EvPKT_PKvPT0_PKiS9_S9_S9_S9_S9_S9_S9_S9_iiiibiiiii_param_12,
	.param .u32 _Z18lora_expand_kernelI6__halfS0_EvPKT_PKvPT0_PKiS9_S9_S9_S9_S9_S9_S9_S9_iiiibiiiii_param_13,
	.param .u32 _Z18lora_expand_kernelI6__halfS0_EvPKT_PKvPT0_PKiS9_S9_S9_S9_S9_S9_S9_S9_iiiibiiiii_param_14,
	.param .u32 _Z18lora_expand_kernelI6__halfS0_EvPKT_PKvPT0_PKiS9_S9_S9_S9_S9_S9_S9_S9_iiiibiiiii_param_15,
	.param .u8 _Z18lora_expand_kernelI6__halfS0_EvPKT_PKvPT0_PKiS9_S9_S9_S9_S9_S9_S9_S9_iiiibiiiii_param_16,
	.param .u32 _Z18lora_expand_kernelI6__halfS0_EvPKT_PKvPT0_PKiS9_S9_S9_S9_S9_S9_S9_S9_iiiibiiiii_param_17,
	.param .u32 _Z18lora_expand_kernelI6__halfS0_EvPKT_PKvPT0_PKiS9_S9_S9_S9_S9_S9_S9_S9_iiiibiiiii_param_18,
	.param .u32 _Z18lora_expand_kernelI6__halfS0_EvPKT_PKvPT0_PKiS9_S9_S9_S9_S9_S9_S9_S9_iiiibiiiii_param_19,
	.param .u32 _Z18lora_expand_kernelI6__halfS0_EvPKT_PKvPT0_PKiS9_S9_S9_S9_S9_S9_S9_S9_iiiibiiiii_param_20,
	.param .u32 _Z18lora_expand_kernelI6__halfS0_EvPKT_PKvPT0_PKiS9_S9_S9_S9_S9_S9_S9_S9_iiiibiiiii_param_21
)
{
	.reg .pred 	%p<32>;
	.reg .b16 	%rs<23>;
	.reg .b32 	%r<97>;
	.reg .b32 	%f<43>;
	.reg .b64 	%rd<72>;

	ld.param.u64 	%rd16, [_Z18lora_expand_kernelI6__halfS0_EvPKT_PKvPT0_PKiS9_S9_S9_S9_S9_S9_S9_S9_iiiibiiiii_param_0];
	ld.param.u32 	%r49, [_Z18lora_expand_kernelI6__halfS0_EvPKT_PKvPT0_PKiS9_S9_S9_S9_S9_S9_S9_S9_iiiibiiiii_param_12];
	ld.param.u32 	%r50, [_Z18lora_expand_kernelI6__halfS0_EvPKT_PKvPT0_PKiS9_S9_S9_S9_S9_S9_S9_S9_iiiibiiiii_param_14];
	ld.param.u32 	%r56, [_Z18lora_expand_kernelI6__halfS0_EvPKT_PKvPT0_PKiS9_S9_S9_S9_S9_S9_S9_S9_iiiibiiiii_param_15];
	ld.param.u32 	%r51, [_Z18lora_expand_kernelI6__halfS0_EvPKT_PKvPT0_PKiS9_S9_S9_S9_S9_S9_S9_S9_iiiibiiiii_param_17];
	ld.param.u32 	%r52, [_Z18lora_expand_kernelI6__halfS0_EvPKT_PKvPT0_PKiS9_S9_S9_S9_S9_S9_S9_S9_iiiibiiiii_param_18];
	ld.param.u32 	%r53, [_Z18lora_expand_kernelI6__halfS0_EvPKT_PKvPT0_PKiS9_S9_S9_S9_S9_S9_S9_S9_iiiibiiiii_param_19];
	ld.param.u32 	%r54, [_Z18lora_expand_kernelI6__halfS0_EvPKT_PKvPT0_PKiS9_S9_S9_S9_S9_S9_S9_S9_iiiibiiiii_param_20];
	ld.param.u32 	%r55, [_Z18lora_expand_kernelI6__halfS0_EvPKT_PKvPT0_PKiS9_S9_S9_S9_S9_S9_S9_S9_iiiibiiiii_param_21];
	cvta.to.global.u64 	%rd1, %rd16;
	mov.u32 	%r1, %ctaid.x;
	mov.u32 	%r2, %ntid.y;
	add.s32 	%r57, %r2, %r49;
	add.s32 	%r58, %r57, -1;
	div.u32 	%r3, %r58, %r2;
	mov.u32 	%r4, %ctaid.y;
	mov.u32 	%r59, %ctaid.z;
	setp.ge.s32 	%p2, %r4, %r56;
	setp.gt.u32 	%p3, %r59, 2;
	or.pred  	%p4, %p2, %p3;
	@%p4 bra 	$L__BB1_36;
	ld.param.u64 	%rd65, [_Z18lora_expand_kernelI6__halfS0_EvPKT_PKvPT0_PKiS9_S9_S9_S9_S9_S9_S9_S9_iiiibiiiii_param_4];
	cvta.to.global.u64 	%rd17, %rd65;
	mul.wide.u32 	%rd18, %r59, 4;
	add.s64 	%rd19, %rd17, %rd18;
	ld.global.u32 	%r6, [%rd19];
	setp.eq.s32 	%p5, %r6, -1;
	@%p5 bra 	$L__BB1_36;
	ld.param.u64 	%rd67, [_Z18lora_expand_kernelI6__halfS0_EvPKT_PKvPT0_PKiS9_S9_S9_S9_S9_S9_S9_S9_iiiibiiiii_param_6];
	ld.param.u64 	%rd66, [_Z18lora_expand_kernelI6__halfS0_EvPKT_PKvPT0_PKiS9_S9_S9_S9_S9_S9_S9_S9_iiiibiiiii_param_5];
	cvta.to.global.u64 	%rd20, %rd67;
	add.s64 	%rd2, %rd20, %rd18;
	cvta.to.global.u64 	%rd22, %rd66;
	add.s64 	%rd23, %rd22, %rd18;
	ld.global.u32 	%r60, [%rd23];
	rem.u32 	%r61, %r1, %r3;
	mov.u32 	%r62, %tid.y;
	mad.lo.s32 	%r7, %r61, %r2, %r62;
	setp.ge.s32 	%p6, %r7, %r60;
	@%p6 bra 	$L__BB1_36;
	ld.param.u64 	%rd71, [_Z18lora_expand_kernelI6__halfS0_EvPKT_PKvPT0_PKiS9_S9_S9_S9_S9_S9_S9_S9_iiiibiiiii_param_11];
	ld.param.u64 	%rd64, [_Z18lora_expand_kernelI6__halfS0_EvPKT_PKvPT0_PKiS9_S9_S9_S9_S9_S9_S9_S9_iiiibiiiii_param_3];
	ld.global.u32 	%r63, [%rd2];
	add.s32 	%r64, %r63, %r7;
	cvta.to.global.u64 	%rd24, %rd64;
	mul.wide.s32 	%rd25, %r64, 4;
	add.s64 	%rd26, %rd24, %rd25;
	ld.global.u32 	%r65, [%rd26];
	mov.u32 	%r66, %ntid.x;
	div.u32 	%r67, %r1, %r3;
	mov.u32 	%r68, %tid.x;
	mad.lo.s32 	%r9, %r67, %r66, %r68;
	cvta.to.global.u64 	%rd27, %rd71;
	mul.wide.u32 	%rd28, %r4, 4;
	add.s64 	%rd29, %rd27, %rd28;
	ld.global.u32 	%r69, [%rd29];
	setp.ge.s32 	%p7, %r9, %r69;
	setp.ge.s32 	%p8, %r65, %r49;
	or.pred  	%p9, %p7, %p8;
	@%p9 bra 	$L__BB1_36;
	ld.param.u64 	%rd70, [_Z18lora_expand_kernelI6__halfS0_EvPKT_PKvPT0_PKiS9_S9_S9_S9_S9_S9_S9_S9_iiiibiiiii_param_10];
	ld.param.u64 	%rd69, [_Z18lora_expand_kernelI6__halfS0_EvPKT_PKvPT0_PKiS9_S9_S9_S9_S9_S9_S9_S9_iiiibiiiii_param_9];
	ld.param.u64 	%rd62, [_Z18lora_expand_kernelI6__halfS0_EvPKT_PKvPT0_PKiS9_S9_S9_S9_S9_S9_S9_S9_iiiibiiiii_param_1];
	cvta.to.global.u64 	%rd30, %rd62;
	mul.wide.u32 	%rd31, %r4, 8;
	add.s64 	%rd32, %rd30, %rd31;
	ld.global.u64 	%rd3, [%rd32];
	cvta.to.global.u64 	%rd33, %rd69;
	add.s64 	%rd4, %rd33, %rd28;
	cvta.to.global.u64 	%rd35, %rd70;
	add.s64 	%rd36, %rd35, %rd28;
	ld.global.u32 	%r10, [%rd36];
	setp.lt.s32 	%p10, %r50, 1;
	mov.f32 	%f35, 0f00000000;
	@%p10 bra 	$L__BB1_31;
	ld.global.u32 	%r71, [%rd4];
	or.b32  	%r72, %r6, %r9;
	shr.u32 	%r73, %r72, 31;
	and.b32  	%r74, %r73, 1;
	setp.eq.b32 	%p11, %r74, 1;
	setp.lt.s32 	%p12, %r65, 0;
	or.pred  	%p1, %p11, %p12;
	mul.lo.s32 	%r11, %r51, %r4;
	mul.lo.s32 	%r12, %r65, %r52;
	add.s32 	%r88, %r12, %r11;
	mul.lo.s32 	%r14, %r71, %r9;
	and.b32  	%r15, %r50, 3;
	setp.lt.u32 	%p13, %r50, 4;
	mov.f32 	%f35, 0f00000000;
	mov.b32 	%r96, 0;
	@%p13 bra 	$L__BB1_24;
	and.b32  	%r96, %r50, 2147483644;
	neg.s32 	%r91, %r96;
	mad.lo.s32 	%r90, %r53, 3, %r88;
	shl.b32 	%r19, %r53, 2;
	shl.b32 	%r76, %r53, 1;
	add.s32 	%r89, %r88, %r76;
	add.s32 	%r77, %r53, %r12;
	add.s32 	%r87, %r77, %r11;
	mov.f32 	%f35, 0f00000000;
	mov.b32 	%r92, 0;
$L__BB1_7:
	@%p1 bra 	$L__BB1_11;
	setp.lt.s32 	%p14, %r88, 0;
	@%p14 bra 	$L__BB1_11;
	mad.lo.s32 	%r28, %r92, %r10, %r14;
	setp.lt.s32 	%p15, %r28, 0;
	@%p15 bra 	$L__BB1_11;
	mul.wide.u32 	%rd37, %r88, 2;
	add.s64 	%rd38, %rd1, %rd37;
	ld.global.u16 	%rs6, [%rd38];
	mul.wide.u32 	%rd39, %r28, 2;
	add.s64 	%rd40, %rd3, %rd39;
	ld.u16 	%rs7, [%rd40];
	// begin inline asm
	{  cvt.f32.f16 %f20, %rs6;}

	// end inline asm
	// begin inline asm
	{  cvt.f32.f16 %f21, %rs7;}

	// end inline asm
	fma.rn.f32 	%f35, %f20, %f21, %f35;
$L__BB1_11:
	@%p1 bra 	$L__BB1_15;
	setp.lt.s32 	%p16, %r87, 0;
	@%p16 bra 	$L__BB1_15;
	mad.lo.s32 	%r78, %r10, %r92, %r10;
	add.s32 	%r29, %r78, %r14;
	setp.lt.s32 	%p17, %r29, 0;
	@%p17 bra 	$L__BB1_15;
	mul.wide.u32 	%rd41, %r87, 2;
	add.s64 	%rd42, %rd1, %rd41;
	ld.global.u16 	%rs8, [%rd42];
	mul.wide.u32 	%rd43, %r29, 2;
	add.s64 	%rd44, %rd3, %rd43;
	ld.u16 	%rs9, [%rd44];
	// begin inline asm
	{  cvt.f32.f16 %f22, %rs8;}

	// end inline asm
	// begin inline asm
	{  cvt.f32.f16 %f23, %rs9;}

	// end inline asm
	fma.rn.f32 	%f35, %f22, %f23, %f35;
$L__BB1_15:
	@%p1 bra 	$L__BB1_19;
	setp.lt.s32 	%p18, %r89, 0;
	@%p18 bra 	$L__BB1_19;
	add.s32 	%r79, %r92, 2;
	mad.lo.s32 	%r30, %r79, %r10, %r14;
	setp.lt.s32 	%p19, %r30, 0;
	@%p19 bra 	$L__BB1_19;
	mul.wide.u32 	%rd45, %r89, 2;
	add.s64 	%rd46, %rd1, %rd45;
	ld.global.u16 	%rs10, [%rd46];
	mul.wide.u32 	%rd47, %r30, 2;
	add.s64 	%rd48, %rd3, %rd47;
	ld.u16 	%rs11, [%rd48];
	// begin inline asm
	{  cvt.f32.f16 %f24, %rs10;}

	// end inline asm
	// begin inline asm
	{  cvt.f32.f16 %f25, %rs11;}

	// end inline asm
	fma.rn.f32 	%f35, %f24, %f25, %f35;
$L__BB1_19:
	@%p1 bra 	$L__BB1_23;
	setp.lt.s32 	%p20, %r90, 0;
	@%p20 bra 	$L__BB1_23;
	add.s32 	%r80, %r92, 3;
	mad.lo.s32 	%r31, %r80, %r10, %r14;
	setp.lt.s32 	%p21, %r31, 0;
	@%p21 bra 	$L__BB1_23;
	mul.wide.u32 	%rd49, %r90, 2;
	add.s64 	%rd50, %rd1, %rd49;
	ld.global.u16 	%rs12, [%rd50];
	mul.wide.u32 	%rd51, %r31, 2;
	add.s64 	%rd52, %rd3, %rd51;
	ld.u16 	%rs13, [%rd52];
	// begin inline asm
	{  cvt.f32.f16 %f26, %rs12;}

	// end inline asm
	// begin inline asm
	{  cvt.f32.f16 %f27, %rs13;}

	// end inline asm
	fma.rn.f32 	%f35, %f26, %f27, %f35;
$L__BB1_23:
	add.s32 	%r92, %r92, 4;
	add.s32 	%r91, %r91, 4;
	add.s32 	%r90, %r90, %r19;
	add.s32 	%r89, %r89, %r19;
	add.s32 	%r88, %r88, %r19;
	add.s32 	%r87, %r87, %r19;
	setp.ne.s32 	%p22, %r91, 0;
	@%p22 bra 	$L__BB1_7;
$L__BB1_24:
	setp.eq.s32 	%p23, %r15, 0;
	@%p23 bra 	$L__BB1_31;
	mad.lo.s32 	%r81, %r96, %r53, %r12;
	add.s32 	%r95, %r81, %r11;
	neg.s32 	%r94, %r15;
$L__BB1_26:
	.pragma "nounroll";
	@%p1 bra 	$L__BB1_30;
	setp.lt.s32 	%p24, %r95, 0;
	@%p24 bra 	$L__BB1_30;
	mad.lo.s32 	%r44, %r96, %r10, %r14;
	setp.lt.s32 	%p25, %r44, 0;
	@%p25 bra 	$L__BB1_30;
	mul.wide.u32 	%rd53, %r95, 2;
	add.s64 	%rd54, %rd1, %rd53;
	ld.global.u16 	%rs14, [%rd54];
	mul.wide.u32 	%rd55, %r44, 2;
	add.s64 	%rd56, %rd3, %rd55;
	ld.u16 	%rs15, [%rd56];
	// begin inline asm
	{  cvt.f32.f16 %f28, %rs14;}

	// end inline asm
	// begin inline asm
	{  cvt.f32.f16 %f29, %rs15;}

	// end inline asm
	fma.rn.f32 	%f35, %f28, %f29, %f35;
$L__BB1_30:
	add.s32 	%r96, %r96, 1;
	add.s32 	%r95, %r95, %r53;
	add.s32 	%r94, %r94, 1;
	setp.ne.s32 	%p26, %r94, 0;
	@%p26 bra 	$L__BB1_26;
$L__BB1_31:
	ld.param.u64 	%rd68, [_Z18lora_expand_kernelI6__halfS0_EvPKT_PKvPT0_PKiS9_S9_S9_S9_S9_S9_S9_S9_iiiibiiiii_param_7];
	cvta.to.global.u64 	%rd57, %rd68;
	add.s64 	%rd59, %rd57, %rd28;
	ld.global.u32 	%r82, [%rd59];
	add.s32 	%r83, %r82, %r9;
	mul.lo.s32 	%r84, %r65, %r54;
	mad.lo.s32 	%r85, %r83, %r55, %r84;
	setp.lt.s32 	%p27, %r85, 0;
	mul.lo.s32 	%r86, %r54, %r49;
	setp.ge.s32 	%p28, %r85, %r86;
	or.pred  	%p29, %p27, %p28;
	@%p29 bra 	$L__BB1_36;
	ld.param.s8 	%rs21, [_Z18lora_expand_kernelI6__halfS0_EvPKT_PKvPT0_PKiS9_S9_S9_S9_S9_S9_S9_S9_iiiibiiiii_param_16];
	ld.param.u64 	%rd63, [_Z18lora_expand_kernelI6__halfS0_EvPKT_PKvPT0_PKiS9_S9_S9_S9_S9_S9_S9_S9_iiiibiiiii_param_2];
	// begin inline asm
	{  cvt.rn.f16.f32 %rs22, %f35;}

	// end inline asm
	setp.eq.s16 	%p30, %rs21, 0;
	cvta.to.global.u64 	%rd60, %rd63;
	mul.wide.u32 	%rd61, %r85, 2;
	add.s64 	%rd5, %rd60, %rd61;
	@%p30 bra 	$L__BB1_35;
	ld.global.u16 	%rs2, [%rd5];
	// begin inline asm
	{  cvt.f32.f16 %f31, %rs2;}

	// end inline asm
	abs.f32 	%f32, %f31;
	setp.equ.f32 	%p31, %f32, 0f7F800000;
	@%p31 bra 	$L__BB1_35;
	// begin inline asm
	{add.f16 %rs22,%rs22,%rs2;
}
	// end inline asm
$L__BB1_35:
	st.global.u16 	[%rd5], %rs22;
$L__BB1_36:
	ret;

}
	// .globl	_Z18lora_expand_kernelI13__nv_bfloat16S0_EvPKT_PKvPT0_PKiS9_S9_S9_S9_S9_S9_S9_S9_iiiibiiiii
.visible .entry _Z18lora_expand_kernelI13__nv_bfloat16S0_EvPKT_PKvPT0_PKiS9_S9_S9_S9_S9_S9_S9_S9_iiiibiiiii(
	.param .u64 .ptr .align 1 _Z18lora_expand_kernelI13__nv_bfloat16S0_EvPKT_PKvPT0_PKiS9_S9_S9_S9_S9_S9_S9_S9_iiiibiiiii_param_0,
	.param .u64 .ptr .align 1 _Z18lora_expand_kernelI13__nv_bfloat16S0_EvPKT_PKvPT0_PKiS9_S9_S9_S9_S9_S9_S9_S9_iiiibiiiii_param_1,
	.param .u64 .ptr .align 1 _Z18lora_expand_kernelI13__nv_bfloat16S0_EvPKT_PKvPT0_PKiS9_S9_S9_S9_S9_S9_S9_S9_iiiibiiiii_param_2,
	.param .u64 .ptr .align 1 _Z18lora_expand_kernelI13__nv_bfloat16S0_EvPKT_PKvPT0_PKiS9_S9_S9_S9_S9_S9_S9_S9_iiiibiiiii_param_3,
	.param .u64 .ptr .align 1 _Z18lora_expand_kernelI13__nv_bfloat16S0_EvPKT_PKvPT0_PKiS9_S9_S9_S9_S9_S9_S9_S9_iiiibiiiii_param_4,
	.param .u64 .ptr .align 1 _Z18lora_expand_kernelI13__nv_bfloat16S0_EvPKT_PKvPT0_PKiS9_S9_S9_S9_S9_S9_S9_S9_iiiibiiiii_param_5,
	.param .u64 .ptr .align 1 _Z18lora_expand_kernelI13__nv_bfloat16S0_EvPKT_PKvPT0_PKiS9_S9_S9_S9_S9_S9_S9_S9_iiiibiiiii_param_6,
	.param .u64 .ptr .align 1 _Z18lora_expand_kernelI13__nv_bfloat16S0_EvPKT_PKvPT0_PKiS9_S9_S9_S9_S9_S9_S9_S9_iiiibiiiii_param_7,
	.param .u64 .ptr .align 1 _Z18lora_expand_kernelI13__nv_bfloat16S0_EvPKT_PKvPT0_PKiS9_S9_S9_S9_S9_S9_S9_S9_iiiibiiiii_param_8,
	.param .u64 .ptr .align 1 _Z18lora_expand_kernelI13__nv_bfloat16S0_EvPKT_PKvPT0_PKiS9_S9_S9_S9_S9_S9_S9_S9_iiiibiiiii_param_9,
	.param .u64 .ptr .align 1 _Z18lora_expand_kernelI13__nv_bfloat16S0_EvPKT_PKvPT0_PKiS9_S9_S9_S9_S9_S9_S9_S9_iiiibiiiii_param_10,
	.param .u64 .ptr .align 1 _Z18lora_expand_kernelI13__nv_bfloat16S0_EvPKT_PKvPT0_PKiS9_S9_S9_S9_S9_S9_S9_S9_iiiibiiiii_param_11,
	.param .u32 _Z18lora_expand_kernelI13__nv_bfloat16S0_EvPKT_PKvPT0_PKiS9_S9_S9_S9_S9_S9_S9_S9_iiiibiiiii_param_12,
	.param .u32 _Z18lora_expand_kernelI13__nv_bfloat16S0_EvPKT_PKvPT0_PKiS9_S9_S9_S9_S9_S9_S9_S9_iiiibiiiii_param_13,
	.param .u32 _Z18lora_expand_kernelI13__nv_bfloat16S0_EvPKT_PKvPT0_PKiS9_S9_S9_S9_S9_S9_S9_S9_iiiibiiiii_param_14,
	.param .u32 _Z18lora_expand_kernelI13__nv_bfloat16S0_EvPKT_PKvPT0_PKiS9_S9_S9_S9_S9_S9_S9_S9_iiiibiiiii_param_15,
	.param .u8 _Z18lora_expand_kernelI13__nv_bfloat16S0_EvPKT_PKvPT0_PKiS9_S9_S9_S9_S9_S9_S9_S9_iiiibiiiii_param_16,
	.param .u32 _Z18lora_expand_kernelI13__nv_bfloat16S0_EvPKT_PKvPT0_PKiS9_S9_S9_S9_S9_S9_S9_S9_iiiibiiiii_param_17,
	.param .u32 _Z18lora_expand_kernelI13__nv_bfloat16S0_EvPKT_PKvPT0_PKiS9_S9_S9_S9_S9_S9_S9_S9_iiiibiiiii_param_18,
	.param .u32 _Z18lora_expand_kernelI13__nv_bfloat16S0_EvPKT_PKvPT0_PKiS9_S9_S9_S9_S9_S9_S9_S9_iiiibiiiii_param_19,
	.param .u32 _Z18lora_expand_kernelI13__nv_bfloat16S0_EvPKT_PKvPT0_PKiS9_S9_S9_S9_S9_S9_S9_S9_iiiibiiiii_param_20,
	.param .u32 _Z18lora_expand_kernelI13__nv_bfloat16S0_EvPKT_PKvPT0_PKiS9_S9_S9_S9_S9_S9_S9_S9_iiiibiiiii_param_21
)
{
	.reg .pred 	%p<32>;
	.reg .b16 	%rs<23>;
	.reg .b32 	%r<97>;
	.reg .b32 	%f<43>;
	.reg .b64 	%rd<72>;

	ld.param.u64 	%rd16, [_Z18lora_expand_kernelI13__nv_bfloat16S0_EvPKT_PKvPT0_PKiS9_S9_S9_S9_S9_S9_S9_S9_iiiibiiiii_param_0];
	ld.param.u32 	%r49, [_Z18lora_expand_kernelI13__nv_bfloat16S0_EvPKT_PKvPT0_PKiS9_S9_S9_S9_S9_S9_S9_S9_iiiibiiiii_param_12];
	ld.param.u32 	%r50, [_Z18lora_expand_kernelI13__nv_bfloat16S0_EvPKT_PKvPT0_PKiS9_S9_S9_S9_S9_S9_S9_S9_iiiibiiiii_param_14];
	ld.param.u32 	%r56, [_Z18lora_expand_kernelI13__nv_bfloat16S0_EvPKT_PKvPT0_PKiS9_S9_S9_S9_S9_S9_S9_S9_iiiibiiiii_param_15];
	ld.param.u32 	%r51, [_Z18lora_expand_kernelI13__nv_bfloat16S0_EvPKT_PKvPT0_PKiS9_S9_S9_S9_S9_S9_S9_S9_iiiibiiiii_param_17];
	ld.param.u32 	%r52, [_Z18lora_expand_kernelI13__nv_bfloat16S0_EvPKT_PKvPT0_PKiS9_S9_S9_S9_S9_S9_S9_S9_iiiibiiiii_param_18];
	ld.param.u32 	%r53, [_Z18lora_expand_kernelI13__nv_bfloat16S0_EvPKT_PKvPT0_PKiS9_S9_S9_S9_S9_S9_S9_S9_iiiibiiiii_param_19];
	ld.param.u32 	%r54, [_Z18lora_expand_kernelI13__nv_bfloat16S0_EvPKT_PKvPT0_PKiS9_S9_S9_S9_S9_S9_S9_S9_iiiibiiiii_param_20];
	ld.param.u32 	%r55, [_Z18lora_expand_kernelI13__nv_bfloat16S0_EvPKT_PKvPT0_PKiS9_S9_S9_S9_S9_S9_S9_S9_iiiibiiiii_param_21];
	cvta.to.global.u64 	%rd1, %rd16;
	mov.u32 	%r1, %ctaid.x;
	mov.u32 	%r2, %ntid.y;
	add.s32 	%r57, %r2, %r49;
	add.s32 	%r58, %r57, -1;
	div.u32 	%r3, %r58, %r2;
	mov.u32 	%r4, %ctaid.y;
	mov.u32 	%r59, %ctaid.z;
	setp.ge.s32 	%p2, %r4, %r56;
	setp.gt.u32 	%p3, %r59, 2;
	or.pred  	%p4, %p2, %p3;
	@%p4 bra 	$L__BB2_36;
	ld.param.u64 	%rd65, [_Z18lora_expand_kernelI13__nv_bfloat16S0_EvPKT_PKvPT0_PKiS9_S9_S9_S9_S9_S9_S9_S9_iiiibiiiii_param_4];
	cvta.to.global.u64 	%rd17, %rd65;
	mul.wide.u32 	%rd18, %r59, 4;
	add.s64 	%rd19, %rd17, %rd18;
	ld.global.u32 	%r6, [%rd19];
	setp.eq.s32 	%p5, %r6, -1;
	@%p5 bra 	$L__BB2_36;
	ld.param.u64 	%rd67, [_Z18lora_expand_kernelI13__nv_bfloat16S0_EvPKT_PKvPT0_PKiS9_S9_S9_S9_S9_S9_S9_S9_iiiibiiiii_param_6];
	ld.param.u64 	%rd66, [_Z18lora_expand_kernelI13__nv_bfloat16S0_EvPKT_PKvPT0_PKiS9_S9_S9_S9_S9_S9_S9_S9_iiiibiiiii_param_5];
	cvta.to.global.u64 	%rd20, %rd67;
	add.s64 	%rd2, %rd20, %rd18;
	cvta.to.global.u64 	%rd22, %rd66;
	add.s64 	%rd23, %rd22, %rd18;
	ld.global.u32 	%r60, [%rd23];
	rem.u32 	%r61, %r1, %r3;
	mov.u32 	%r62, %tid.y;
	mad.lo.s32 	%r7, %r61, %r2, %r62;
	setp.ge.s32 	%p6, %r7, %r60;
	@%p6 bra 	$L__BB2_36;
	ld.param.u64 	%rd71, [_Z18lora_expand_kernelI13__nv_bfloat16S0_EvPKT_PKvPT0_PKiS9_S9_S9_S9_S9_S9_S9_S9_iiiibiiiii_param_11];
	ld.param.u64 	%rd64, [_Z18lora_expand_kernelI13__nv_bfloat16S0_EvPKT_PKvPT0_PKiS9_S9_S9_S9_S9_S9_S9_S9_iiiibiiiii_param_3];
	ld.global.u32 	%r63, [%rd2];
	add.s32 	%r64, %r63, %r7;
	cvta.to.global.u64 	%rd24, %rd64;
	mul.wide.s32 	%rd25, %r64, 4;
	add.s64 	%rd26, %rd24, %rd25;
	ld.global.u32 	%r65, [%rd26];
	mov.u32 	%r66, %ntid.x;
	div.u32 	%r67, %r1, %r3;
	mov.u32 	%r68, %tid.x;
	mad.lo.s32 	%r9, %r67, %r66, %r68;
	cvta.to.global.u64 	%rd27, %rd71;
	mul.wide.u32 	%rd28, %r4, 4;
	add.s64 	%rd29, %rd27, %rd28;
	ld.global.u32 	%r69, [%rd29];
	setp.ge.s32 	%p7, %r9, %r69;
	setp.ge.s32 	%p8, %r65, %r49;
	or.pred  	%p9, %p7, %p8;
	@%p9 bra 	$L__BB2_36;
	ld.param.u64 	%rd70, [_Z18lora_expand_kernelI13__nv_bfloat16S0_EvPKT_PKvPT0_PKiS9_S9_S9_S9_S9_S9_S9_S9_iiiibiiiii_param_10];
	ld.param.u64 	%rd69, [_Z18lora_expand_kernelI13__nv_bfloat16S0_EvPKT_PKvPT0_PKiS9_S9_S9_S9_S9_S9_S9_S9_iiiibiiiii_param_9];
	ld.param.u64 	%rd62, [_Z18lora_expand_kernelI13__nv_bfloat16S0_EvPKT_PKvPT0_PKiS9_S9_S9_S9_S9_S9_S9_S9_iiiibiiiii_param_1];
	cvta.to.global.u64 	%rd30, %rd62;
	mul.wide.u32 	%rd31, %r4, 8;
	add.s64 	%rd32, %rd30, %rd31;
	ld.global.u64 	%rd3, [%rd32];
	cvta.to.global.u64 	%rd33, %rd69;
	add.s64 	%rd4, %rd33, %rd28;
	cvta.to.global.u64 	%rd35, %rd70;
	add.s64 	%rd36, %rd35, %rd28;
	ld.global.u32 	%r10, [%rd36];
	setp.lt.s32 	%p10, %r50, 1;
	mov.f32 	%f35, 0f00000000;
	@%p10 bra 	$L__BB2_31;
	ld.global.u32 	%r71, [%rd4];
	or.b32  	%r72, %r6, %r9;
	shr.u32 	%r73, %r72, 31;
	and.b32  	%r74, %r73, 1;
	setp.eq.b32 	%p11, %r74, 1;
	setp.lt.s32 	%p12, %r65, 0;
	or.pred  	%p1, %p11, %p12;
	mul.lo.s32 	%r11, %r51, %r4;
	mul.lo.s32 	%r12, %r65, %r52;
	add.s32 	%r88, %r12, %r11;
	mul.lo.s32 	%r14, %r71, %r9;
	and.b32  	%r15, %r50, 3;
	setp.lt.u32 	%p13, %r50, 4;
	mov.f32 	%f35, 0f00000000;
	mov.b32 	%r96, 0;
	@%p13 bra 	$L__BB2_24;
	and.b32  	%r96, %r50, 2147483644;
	neg.s32 	%r91, %r96;
	mad.lo.s32 	%r90, %r53, 3, %r88;
	shl.b32 	%r19, %r53, 2;
	shl.b32 	%r76, %r53, 1;
	add.s32 	%r89, %r88, %r76;
	add.s32 	%r77, %r53, %r12;
	add.s32 	%r87, %r77, %r11;
	mov.f32 	%f35, 0f00000000;
	mov.b32 	%r92, 0;
$L__BB2_7:
	@%p1 bra 	$L__BB2_11;
	setp.lt.s32 	%p14, %r88, 0;
	@%p14 bra 	$L__BB2_11;
	mad.lo.s32 	%r28, %r92, %r10, %r14;
	setp.lt.s32 	%p15, %r28, 0;
	@%p15 bra 	$L__BB2_11;
	mul.wide.u32 	%rd37, %r88, 2;
	add.s64 	%rd38, %rd1, %rd37;
	ld.global.u16 	%rs6, [%rd38];
	mul.wide.u32 	%rd39, %r28, 2;
	add.s64 	%rd40, %rd3, %rd39;
	ld.u16 	%rs7, [%rd40];
	// begin inline asm
	{ cvt.f32.bf16 %f20, %rs6;}

	// end inline asm
	// begin inline asm
	{ cvt.f32.bf16 %f21, %rs7;}

	// end inline asm
	fma.rn.f32 	%f35, %f20, %f21, %f35;
$L__BB2_11:
	@%p1 bra 	$L__BB2_15;
	setp.lt.s32 	%p16, %r87, 0;
	@%p16 bra 	$L__BB2_15;
	mad.lo.s32 	%r78, %r10, %r92, %r10;
	add.s32 	%r29, %r78, %r14;
	setp.lt.s32 	%p17, %r29, 0;
	@%p17 bra 	$L__BB2_15;
	mul.wide.u32 	%rd41, %r87, 2;
	add.s64 	%rd42, %rd1, %rd41;
	ld.global.u16 	%rs8, [%rd42];
	mul.wide.u32 	%rd43, %r29, 2;
	add.s64 	%rd44, %rd3, %rd43;
	ld.u16 	%rs9, [%rd44];
	// begin inline asm
	{ cvt.f32.bf16 %f22, %rs8;}

	// end inline asm
	// begin inline asm
	{ cvt.f32.bf16 %f23, %rs9;}

	// end inline asm
	fma.rn.f32 	%f35, %f22, %f23, %f35;
$L__BB2_15:
	@%p1 bra 	$L__BB2_19;
	setp.lt.s32 	%p18, %r89, 0;
	@%p18 bra 	$L__BB2_19;
	add.s32 	%r79, %r92, 2;
	mad.lo.s32 	%r30, %r79, %r10, %r14;
	setp.lt.s32 	%p19, %r30, 0;
	@%p19 bra 	$L__BB2_19;
	mul.wide.u32 	%rd45, %r89, 2;
	add.s64 	%rd46, %rd1, %rd45;
	ld.global.u16 	%rs10, [%rd46];
	mul.wide.u32 	%rd47, %r30, 2;
	add.s64 	%rd48, %rd3, %rd47;
	ld.u16 	%rs11, [%rd48];
	// begin inline asm
	{ cvt.f32.bf16 %f24, %rs10;}

	// end inline asm
	// begin inline asm
	{ cvt.f32.bf16 %f25, %rs11;}

	// end inline asm
	fma.rn.f32 	%f35, %f24, %f25, %f35;
$L__BB2_19:
	@%p1 bra 	$L__BB2_23;
	setp.lt.s32 	%p20, %r90, 0;
	@%p20 bra 	$L__BB2_23;
	add.s32 	%r80, %r92, 3;
	mad.lo.s32 	%r31, %r80, %r10, %r14;
	setp.lt.s32 	%p21, %r31, 0;
	@%p21 bra 	$L__BB2_23;
	mul.wide.u32 	%rd49, %r90, 2;
	add.s64 	%rd50, %rd1, %rd49;
	ld.global.u16 	%rs12, [%rd50];
	mul.wide.u32 	%rd51, %r31, 2;
	add.s64 	%rd52, %rd3, %rd51;
	ld.u16 	%rs13, [%rd52];
	// begin inline asm
	{ cvt.f32.bf16 %f26, %rs12;}

	// end inline asm
	// begin inline asm
	{ cvt.f32.bf16 %f27, %rs13;}

	// end inline asm
	fma.rn.f32 	%f35, %f26, %f27, %f35;
$L__BB2_23:
	add.s32 	%r92, %r92, 4;
	add.s32 	%r91, %r91, 4;
	add.s32 	%r90, %r90, %r19;
	add.s32 	%r89, %r89, %r19;
	add.s32 	%r88, %r88, %r19;
	add.s32 	%r87, %r87, %r19;
	setp.ne.s32 	%p22, %r91, 0;
	@%p22 bra 	$L__BB2_7;
$L__BB2_24:
	setp.eq.s32 	%p23, %r15, 0;
	@%p23 bra 	$L__BB2_31;
	mad.lo.s32 	%r81, %r96, %r53, %r12;
	add.s32 	%r95, %r81, %r11;
	neg.s32 	%r94, %r15;
$L__BB2_26:
	.pragma "nounroll";
	@%p1 bra 	$L__BB2_30;
	setp.lt.s32 	%p24, %r95, 0;
	@%p24 bra 	$L__BB2_30;
	mad.lo.s32 	%r44, %r96, %r10, %r14;
	setp.lt.s32 	%p25, %r44, 0;
	@%p25 bra 	$L__BB2_30;
	mul.wide.u32 	%rd53, %r95, 2;
	add.s64 	%rd54, %rd1, %rd53;
	ld.global.u16 	%rs14, [%rd54];
	mul.wide.u32 	%rd55, %r44, 2;
	add.s64 	%rd56, %rd3, %rd55;
	ld.u16 	%rs15, [%rd56];
	// begin inline asm
	{ cvt.f32.bf16 %f28, %rs14;}

	// end inline asm
	// begin inline asm
	{ cvt.f32.bf16 %f29, %rs15;}

	// end inline asm
	fma.rn.f32 	%f35, %f28, %f29, %f35;
$L__BB2_30:
	add.s32 	%r96, %r96, 1;
	add.s32 	%r95, %r95, %r53;
	add.s32 	%r94, %r94, 1;
	setp.ne.s32 	%p26, %r94, 0;
	@%p26 bra 	$L__BB2_26;
$L__BB2_31:
	ld.param.u64 	%rd68, [_Z18lora_expand_kernelI13__nv_bfloat16S0_EvPKT_PKvPT0_PKiS9_S9_S9_S9_S9_S9_S9_S9_iiiibiiiii_param_7];
	cvta.to.global.u64 	%rd57, %rd68;
	add.s64 	%rd59, %rd57, %rd28;
	ld.global.u32 	%r82, [%rd59];
	add.s32 	%r83, %r82, %r9;
	mul.lo.s32 	%r84, %r65, %r54;
	mad.lo.s32 	%r85, %r83, %r55, %r84;
	setp.lt.s32 	%p27, %r85, 0;
	mul.lo.s32 	%r86, %r54, %r49;
	setp.ge.s32 	%p28, %r85, %r86;
	or.pred  	%p29, %p27, %p28;
	@%p29 bra 	$L__BB2_36;
	ld.param.s8 	%rs21, [_Z18lora_expand_kernelI13__nv_bfloat16S0_EvPKT_PKvPT0_PKiS9_S9_S9_S9_S9_S9_S9_S9_iiiibiiiii_param_16];
	ld.param.u64 	%rd63, [_Z18lora_expand_kernelI13__nv_bfloat16S0_EvPKT_PKvPT0_PKiS9_S9_S9_S9_S9_S9_S9_S9_iiiibiiiii_param_2];
	// begin inline asm
	{  cvt.rn.bf16.f32 %rs22, %f35;}

	// end inline asm
	setp.eq.s16 	%p30, %rs21, 0;
	cvta.to.global.u64 	%rd60, %rd63;
	mul.wide.u32 	%rd61, %r85, 2;
	add.s64 	%rd5, %rd60, %rd61;
	@%p30 bra 	$L__BB2_35;
	ld.global.u16 	%rs2, [%rd5];
	// begin inline asm
	{ cvt.f32.bf16 %f31, %rs2;}

	// end inline asm
	abs.f32 	%f32, %f31;
	setp.equ.f32 	%p31, %f32, 0f7F800000;
	@%p31 bra 	$L__BB2_35;
	// begin inline asm
	{ add.bf16 %rs22,%rs22,%rs2; }

	// end inline asm
$L__BB2_35:
	st.global.u16 	[%rd5], %rs22;
$L__BB2_36:
	ret;

}


// ===== COMPILED SASS (sm_100) =====

	.target	sm_100

	.elftype	@"ET_EXEC"


//--------------------- .note.nv.tkinfo           --------------------------
	.section	.note.nv.tkinfo,"",@"SHT_NOTE"
	.sectionflags	@"SHF_NOTE_NV_TKINFO"
	.tkinfo
        /*0018*/ 	.word	0x00000002
        /*0030*/ 	.string	""
        /*0030*/ 	.string	"ptxas"
        /*0030*/ 	.string	"Cuda compilation tools, release 13.0, V13.0.88"
        /*0030*/ 	.string	"Build cuda_13.0.r13.0/compiler.36424714_0"
        /*0030*/ 	.string	"-arch sm_100 -m 64 "



//--------------------- .note.nv.cuinfo           --------------------------
	.section	.note.nv.cuinfo,"",@"SHT_NOTE"
	.sectionflags	@"SHF_NOTE_NV_CUINFO"
        /*0018*/ 	.short	0x0002
        /*001a*/ 	.short	0x0064
        /*001c*/ 	.short	0x0082
	.zero		2


//--------------------- .nv.info                  --------------------------
	.section	.nv.info,"",@"SHT_CUDA_INFO"
	.align	4


	//----- nvinfo : EIATTR_REGCOUNT
	.align		4
        /*0000*/ 	.byte	0x04, 0x2f
        /*0002*/ 	.short	(.L_1 - .L_0)
	.align		4
.L_0:
        /*0004*/ 	.word	index@(_Z18lora_expand_kernelIf13__nv_bfloat16EvPKT_PKvPT0_PKiS9_S9_S9_S9_S9_S9_S9_S9_iiiibiiiii)
        /*0008*/ 	.word	0x00000018


	//----- nvinfo : EIATTR_FRAME_SIZE
	.align		4
.L_1:
        /*000c*/ 	.byte	0x04, 0x11
        /*000e*/ 	.short	(.L_3 - .L_2)
	.align		4
.L_2:
        /*0010*/ 	.word	index@(_Z18lora_expand_kernelIf13__nv_bfloat16EvPKT_PKvPT0_PKiS9_S9_S9_S9_S9_S9_S9_S9_iiiibiiiii)
        /*0014*/ 	.word	0x00000000


	//----- nvinfo : EIATTR_REGCOUNT
	.align		4
.L_3:
        /*0018*/ 	.byte	0x04, 0x2f
        /*001a*/ 	.short	(.L_5 - .L_4)
	.align		4
.L_4:
        /*001c*/ 	.word	index@(_Z18lora_expand_kernelI6__halfS0_EvPKT_PKvPT0_PKiS9_S9_S9_S9_S9_S9_S9_S9_iiiibiiiii)
        /*0020*/ 	.word	0x0000001a


	//----- nvinfo : EIATTR_FRAME_SIZE
	.align		4
.L_5:
        /*0024*/ 	.byte	0x04, 0x11
        /*0026*/ 	.short	(.L_7 - .L_6)
	.align		4
.L_6:
        /*0028*/ 	.word	index@(_Z18lora_expand_kernelI6__halfS0_EvPKT_PKvPT0_PKiS9_S9_S9_S9_S9_S9_S9_S9_iiiibiiiii)
        /*002c*/ 	.word	0x00000000


	//----- nvinfo : EIATTR_REGCOUNT
	.align		4
.L_7:
        /*0030*/ 	.byte	0x04, 0x2f
        /*0032*/ 	.short	(.L_9 - .L_8)
	.align		4
.L_8:
        /*0034*/ 	.word	index@(_Z18lora_expand_kernelI13__nv_bfloat16S0_EvPKT_PKvPT0_PKiS9_S9_S9_S9_S9_S9_S9_S9_iiiibiiiii)
        /*0038*/ 	.word	0x0000001a


	//----- nvinfo : EIATTR_FRAME_SIZE
	.align		4
.L_9:
        /*003c*/ 	.byte	0x04, 0x11
        /*003e*/ 	.short	(.L_11 - .L_10)
	.align		4
.L_10:
        /*0040*/ 	.word	index@(_Z18lora_expand_kernelI13__nv_bfloat16S0_EvPKT_PKvPT0_PKiS9_S9_S9_S9_S9_S9_S9_S9_iiiibiiiii)
        /*0044*/ 	.word	0x00000000


	//----- nvinfo : EIATTR_MIN_STACK_SIZE
	.align		4
.L_11:
        /*0048*/ 	.byte	0x04, 0x12
        /*004a*/ 	.short	(.L_13 - .L_12)
	.align		4
.L_12:
        /*004c*/ 	.word	index@(_Z18lora_expand_kernelI13__nv_bfloat16S0_EvPKT_PKvPT0_PKiS9_S9_S9_S9_S9_S9_S9_S9_iiiibiiiii)
        /*0050*/ 	.word	0x00000000


	//----- nvinfo : EIATTR_MIN_STACK_SIZE
	.align		4
.L_13:
        /*0054*/ 	.byte	0x04, 0x12
        /*0056*/ 	.short	(.L_15 - .L_14)
	.align		4
.L_14:
        /*0058*/ 	.word	index@(_Z18lora_expand_kernelI6__halfS0_EvPKT_PKvPT0_PKiS9_S9_S9_S9_S9_S9_S9_S9_iiiibiiiii)
        /*005c*/ 	.word	0x00000000


	//----- nvinfo : EIATTR_MIN_STACK_SIZE
	.align		4
.L_15:
        /*0060*/ 	.byte	0x04, 0x12
        /*0062*/ 	.short	(.L_17 - .L_16)
	.align		4
.L_16:
        /*0064*/ 	.word	index@(_Z18lora_expand_kernelIf13__nv_bfloat16EvPKT_PKvPT0_PKiS9_S9_S9_S9_S9_S9_S9_S9_iiiibiiiii)
        /*0068*/ 	.word	0x00000000
.L_17:


//--------------------- .nv.compat                --------------------------
	.section	.nv.compat,"",@"SHT_CUDA_COMPAT_INFO"
	.align	4
        /*0000*/ 	.byte	0x02, 0x09, 0x00, 0x00, 0x02, 0x02, 0x01, 0x00, 0x02, 0x05, 0x05, 0x00, 0x03, 0x07, 0x01, 0x01
        /*0010*/ 	.byte	0x02, 0x03, 0x00, 0x00, 0x02, 0x06, 0x01, 0x00, 0x04, 0x0b, 0x08, 0x00, 0x01, 0x00, 0x00, 0x00
        /*0020*/ 	.byte	0x00, 0x00, 0x00, 0x00


//--------------------- .nv.info._Z18lora_expand_kernelI13__nv_bfloat16S0_EvPKT_PKvPT0_PKiS9_S9_S9_S9_S9_S9_S9_S9_iiiibiiiii --------------------------
	.section	.nv.info._Z18lora_expand_kernelI13__nv_bfloat16S0_EvPKT_PKvPT0_PKiS9_S9_S9_S9_S9_S9_S9_S9_iiiibiiiii,"",@"SHT_CUDA_INFO"
	.sectionflags	@""
	.align	4


	//----- nvinfo : EIATTR_CUDA_API_VERSION
	.align		4
        /*0000*/ 	.byte	0x04, 0x37
        /*0002*/ 	.short	(.L_19 - .L_18)
.L_18:
        /*0004*/ 	.word	0x00000082


	//----- nvinfo : EIATTR_KPARAM_INFO
	.align		4
.L_19:
        /*0008*/ 	.byte	0x04, 0x17
        /*000a*/ 	.short	(.L_21 - .L_20)
.L_20:
        /*000c*/ 	.word	0x00000000
        /*0010*/ 	.short	0x0015
        /*0012*/ 	.short	0x0084
        /*0014*/ 	.byte	0x00, 0xf0, 0x11, 0x00


	//----- nvinfo : EIATTR_KPARAM_INFO
	.align		4
.L_21:
        /*0018*/ 	.byte	0x04, 0x17
        /*001a*/ 	.short	(.L_23 - .L_22)
.L_22:
        /*001c*/ 	.word	0x00000000
        /*0020*/ 	.short	0x0014
        /*0022*/ 	.short	0x0080
        /*0024*/ 	.byte	0x00, 0xf0, 0x11, 0x00


	//----- nvinfo : EIATTR_KPARAM_INFO
	.align		4
.L_23:
        /*0028*/ 	.byte	0x04, 0x17
        /*002a*/ 	.short	(.L_25 - .L_24)
.L_24:
        /*002c*/ 	.word	0x00000000
        /*0030*/ 	.short	0x0013
        /*0032*/ 	.short	0x007c
        /*0034*/ 	.byte	0x00, 0xf0, 0x11, 0x00


	//----- nvinfo : EIATTR_KPARAM_INFO
	.align		4
.L_25:
        /*0038*/ 	.byte	0x04, 0x17
        /*003a*/ 	.short	(.L_27 - .L_26)
.L_26:
        /*003c*/ 	.word	0x00000000
        /*0040*/ 	.short	0x0012
        /*0042*/ 	.short	0x0078
        /*0044*/ 	.byte	0x00, 0xf0, 0x11, 0x00


	//----- nvinfo : EIATTR_KPARAM_INFO
	.align		4
.L_27:
        /*0048*/ 	.byte	0x04, 0x17
        /*004a*/ 	.short	(.L_29 - .L_28)
.L_28:
        /*004c*/ 	.word	0x00000000
        /*0050*/ 	.short	0x0011
        /*0052*/ 	.short	0x0074
        /*0054*/ 	.byte	0x00, 0xf0, 0x11, 0x00


	//----- nvinfo : EIATTR_KPARAM_INFO
	.align		4
.L_29:
        /*0058*/ 	.byte	0x04, 0x17
        /*005a*/ 	.short	(.L_31 - .L_30)
.L_30:
        /*005c*/ 	.word	0x00000000
        /*0060*/ 	.short	0x0010
        /*0062*/ 	.short	0x0070
        /*0064*/ 	.byte	0x00, 0xf0, 0x05, 0x00


	//----- nvinfo : EIATTR_KPARAM_INFO
	.align		4
.L_31:
        /*0068*/ 	.byte	0x04, 0x17
        /*006a*/ 	.short	(.L_33 - .L_32)
.L_32:
        /*006c*/ 	.word	0x00000000
        /*0070*/ 	.short	0x000f
        /*0072*/ 	.short	0x006c
        /*0074*/ 	.byte	0x00, 0xf0, 0x11, 0x00


	//----- nvinfo : EIATTR_KPARAM_INFO
	.align		4
.L_33:
        /*0078*/ 	.byte	0x04, 0x17
        /*007a*/ 	.short	(.L_35 - .L_34)
.L_34:
        /*007c*/ 	.word	0x00000000
        /*0080*/ 	.short	0x000e
        /*0082*/ 	.short	0x0068
        /*0084*/ 	.byte	0x00, 0xf0, 0x11, 0x00


	//----- nvinfo : EIATTR_KPARAM_INFO
	.align		4
.L_35:
        /*0088*/ 	.byte	0x04, 0x17
        /*008a*/ 	.short	(.L_37 - .L_36)
.L_36:
        /*008c*/ 	.word	0x00000000
        /*0090*/ 	.short	0x000d
        /*0092*/ 	.short	0x0064
        /*0094*/ 	.byte	0x00, 0xf0, 0x11, 0x00


	//----- nvinfo : EIATTR_KPARAM_INFO
	.align		4
.L_37:
        /*0098*/ 	.byte	0x04, 0x17
        /*009a*/ 	.short	(.L_39 - .L_38)
.L_38:
        /*009c*/ 	.word	0x00000000
        /*00a0*/ 	.short	0x000c
        /*00a2*/ 	.short	0x0060
        /*00a4*/ 	.byte	0x00, 0xf0, 0x11, 0x00


	//----- nvinfo : EIATTR_KPARAM_INFO
	.align		4
.L_39:
        /*00a8*/ 	.byte	0x04, 0x17
        /*00aa*/ 	.short	(.L_41 - .L_40)
.L_40:
        /*00ac*/ 	.word	0x00000000
        /*00b0*/ 	.short	0x000b
        /*00b2*/ 	.short	0x0058
        /*00b4*/ 	.byte	0x00, 0xf5, 0x21, 0x00


	//----- nvinfo : EIATTR_KPARAM_INFO
	.align		4
.L_41:
        /*00b8*/ 	.byte	0x04, 0x17
        /*00ba*/ 	.short	(.L_43 - .L_42)
.L_42:
        /*00bc*/ 	.word	0x00000000
        /*00c0*/ 	.short	0x000a
        /*00c2*/ 	.short	0x0050
        /*00c4*/ 	.byte	0x00, 0xf5, 0x21, 0x00


	//----- nvinfo : EIATTR_KPARAM_INFO
	.align		4
.L_43:
        /*00c8*/ 	.byte	0x04, 0x17
        /*00ca*/ 	.short	(.L_45 - .L_44)
.L_44:
        /*00cc*/ 	.word	0x00000000
        /*00d0*/ 	.short	0x0009
        /*00d2*/ 	.short	0x0048
        /*00d4*/ 	.byte	0x00, 0xf5, 0x21, 0x00


	//----- nvinfo : EIATTR_KPARAM_INFO
	.align		4
.L_45:
        /*00d8*/ 	.byte	0x04, 0x17
        /*00da*/ 	.short	(.L_47 - .L_46)
.L_46:
        /*00dc*/ 	.word	0x00000000
        /*00e0*/ 	.short	0x0008
        /*00e2*/ 	.short	0x0040
        /*00e4*/ 	.byte	0x00, 0xf5, 0x21, 0x00


	//----- nvinfo : EIATTR_KPARAM_INFO
	.align		4
.L_47:
        /*00e8*/ 	.byte	0x04, 0x17
        /*00ea*/ 	.short	(.L_49 - .L_48)
.L_48:
        /*00ec*/ 	.word	0x00000000
        /*00f0*/ 	.short	0x0007
        /*00f2*/ 	.short	0x0038
        /*00f4*/ 	.byte	0x00, 0xf5, 0x21, 0x00


	//----- nvinfo : EIATTR_KPARAM_INFO
	.align		4
.L_49:
        /*00f8*/ 	.byte	0x04, 0x17
        /*00fa*/ 	.short	(.L_51 - .L_50)
.L_50:
        /*00fc*/ 	.word	0x00000000
        /*0100*/ 	.short	0x0006
        /*0102*/ 	.short	0x0030
        /*0104*/ 	.byte	0x00, 0xf5, 0x21, 0x00


	//----- nvinfo : EIATTR_KPARAM_INFO
	.align		4
.L_51:
        /*0108*/ 	.byte	0x04, 0x17
        /*010a*/ 	.short	(.L_53 - .L_52)
.L_52:
        /*010c*/ 	.word	0x00000000
        /*0110*/ 	.short	0x0005
        /*0112*/ 	.short	0x0028
        /*0114*/ 	.byte	0x00, 0xf5, 0x21, 0x00


	//----- nvinfo : EIATTR_KPARAM_INFO
	.align		4
.L_53:
        /*0118*/ 	.byte	0x04, 0x17
        /*011a*/ 	.short	(.L_55 - .L_54)
.L_54:
        /*011c*/ 	.word	0x00000000
        /*0120*/ 	.short	0x0004
        /*0122*/ 	.short	0x0020
        /*0124*/ 	.byte	0x00, 0xf5, 0x21, 0x00


	//----- nvinfo : EIATTR_KPARAM_INFO
	.align		4
.L_55:
        /*0128*/ 	.byte	0x04, 0x17
        /*012a*/ 	.short	(.L_57 - .L_56)
.L_56:
        /*012c*/ 	.word	0x00000000
        /*0130*/ 	.short	0x0003
        /*0132*/ 	.short	0x0018
        /*0134*/ 	.byte	0x00, 0xf5, 0x21, 0x00


	//----- nvinfo : EIATTR_KPARAM_INFO
	.align		4
.L_57:
        /*0138*/ 	.byte	0x04, 0x17
        /*013a*/ 	.short	(.L_59 - .L_58)
.L_58:
        /*013c*/ 	.word	0x00000000
        /*0140*/ 	.short	0x0002
        /*0142*/ 	.short	0x0010
        /*0144*/ 	.byte	0x00, 0xf5, 0x21, 0x00


	//----- nvinfo : EIATTR_KPARAM_INFO
	.align		4
.L_59:
        /*0148*/ 	.byte	0x04, 0x17
        /*014a*/ 	.short	(.L_61 - .L_60)
.L_60:
        /*014c*/ 	.word	0x00000000
        /*0150*/ 	.short	0x0001
        /*0152*/ 	.short	0x0008
        /*0154*/ 	.byte	0x00, 0xf5, 0x21, 0x00


	//----- nvinfo : EIATTR_KPARAM_INFO
	.align		4
.L_61:
        /*0158*/ 	.byte	0x04, 0x17
        /*015a*/ 	.short	(.L_63 - .L_62)
.L_62:
        /*015c*/ 	.word	0x00000000
        /*0160*/ 	.short	0x0000
        /*0162*/ 	.short	0x0000
        /*0164*/ 	.byte	0x00, 0xf5, 0x21, 0x00


	//----- nvinfo : EIATTR_SPARSE_MMA_MASK
	.align		4
.L_63:
        /*0168*/ 	.byte	0x03, 0x50
        /*016a*/ 	.short	0x0000


	//----- nvinfo : EIATTR_MAXREG_COUNT
	.align		4
        /*016c*/ 	.byte	0x03, 0x1b
        /*016e*/ 	.short	0x00ff


	//----- nvinfo : EIATTR_MERCURY_ISA_VERSION
	.align		4
        /*0170*/ 	.byte	0x03, 0x5f
        /*0172*/ 	.short	0x0101


	//----- nvinfo : EIATTR_VRC_CTA_INIT_COUNT
	.align		4
        /*0174*/ 	.byte	0x02, 0x4a
	.zero		1
	.zero		1


	//----- nvinfo : EIATTR_EXIT_INSTR_OFFSETS
	.align		4
        /*0178*/ 	.byte	0x04, 0x1c
        /*017a*/ 	.short	(.L_65 - .L_64)


	//   ....[0]....
.L_64:
        /*017c*/ 	.word	0x00000060


	//   ....[1]....
        /*0180*/ 	.word	0x000000c0


	//   ....[2]....
        /*0184*/ 	.word	0x000003e0


	//   ....[3]....
        /*0188*/ 	.word	0x000004f0


	//   ....[4]....
        /*018c*/ 	.word	0x00000e00


	//   ....[5]....
        /*0190*/ 	.word	0x00000ed0


	//----- nvinfo : EIATTR_CRS_STACK_SIZE
	.align		4
.L_65:
        /*0194*/ 	.byte	0x04, 0x1e
        /*0196*/ 	.short	(.L_67 - .L_66)
.L_66:
        /*0198*/ 	.word	0x00000000


	//----- nvinfo : EIATTR_CBANK_PARAM_SIZE
	.align		4
.L_67:
        /*019c*/ 	.byte	0x03, 0x19
        /*019e*/ 	.short	0x0088


	//----- nvinfo : EIATTR_PARAM_CBANK
	.align		4
        /*01a0*/ 	.byte	0x04, 0x0a
        /*01a2*/ 	.short	(.L_69 - .L_68)
	.align		4
.L_68:
        /*01a4*/ 	.word	index@(.nv.constant0._Z18lora_expand_kernelI13__nv_bfloat16S0_EvPKT_PKvPT0_PKiS9_S9_S9_S9_S9_S9_S9_S9_iiiibiiiii)
        /*01a8*/ 	.short	0x0380
        /*01aa*/ 	.short	0x0088


	//----- nvinfo : EIATTR_SW_WAR
	.align		4
.L_69:
        /*01ac*/ 	.byte	0x04, 0x36
        /*01ae*/ 	.short	(.L_71 - .L_70)
.L_70:
        /*01b0*/ 	.word	0x00000008
.L_71:


//--------------------- .nv.info._Z18lora_expand_kernelI6__halfS0_EvPKT_PKvPT0_PKiS9_S9_S9_S9_S9_S9_S9_S9_iiiibiiiii --------------------------
	.section	.nv.info._Z18lora_expand_kernelI6__halfS0_EvPKT_PKvPT0_PKiS9_S9_S9_S9_S9_S9_S9_S9_iiiibiiiii,"",@"SHT_CUDA_INFO"
	.sectionflags	@""
	.align	4


	//----- nvinfo : EIATTR_CUDA_API_VERSION
	.align		4
        /*0000*/ 	.byte	0x04, 0x37
        /*0002*/ 	.short	(.L_73 - .L_72)
.L_72:
        /*0004*/ 	.word	0x00000082


	//----- nvinfo : EIATTR_KPARAM_INFO
	.align		4
.L_73:
        /*0008*/ 	.byte	0x04, 0x17
        /*000a*/ 	.short	(.L_75 - .L_74)
.L_74:
        /*000c*/ 	.word	0x00000000
        /*0010*/ 	.short	0x0015
        /*0012*/ 	.short	0x0084
        /*0014*/ 	.byte	0x00, 0xf0, 0x11, 0x00


	//----- nvinfo : EIATTR_KPARAM_INFO
	.align		4
.L_75:
        /*0018*/ 	.byte	0x04, 0x17
        /*001a*/ 	.short	(.L_77 - .L_76)
.L_76:
        /*001c*/ 	.word	0x00000000
        /*0020*/ 	.short	0x0014
        /*0022*/ 	.short	0x0080
        /*0024*/ 	.byte	0x00, 0xf0, 0x11, 0x00


	//----- nvinfo : EIATTR_KPARAM_INFO
	.align		4
.L_77:
        /*0028*/ 	.byte	0x04, 0x17
        /*002a*/ 	.short	(.L_79 - .L_78)
.L_78:
        /*002c*/ 	.word	0x00000000
        /*0030*/ 	.short	0x0013
        /*0032*/ 	.short	0x007c
        /*0034*/ 	.byte	0x00, 0xf0, 0x11, 0x00


	//----- nvinfo : EIATTR_KPARAM_INFO
	.align		4
.L_79:
        /*0038*/ 	.byte	0x04, 0x17
        /*003a*/ 	.short	(.L_81 - .L_80)
.L_80:
        /*003c*/ 	.word	0x00000000
        /*0040*/ 	.short	0x0012
        /*0042*/ 	.short	0x0078
        /*0044*/ 	.byte	0x00, 0xf0, 0x11, 0x00


	//----- nvinfo : EIATTR_KPARAM_INFO
	.align		4
.L_81:
        /*0048*/ 	.byte	0x04, 0x17
        /*004a*/ 	.short	(.L_83 - .L_82)
.L_82:
        /*004c*/ 	.word	0x00000000
        /*0050*/ 	.short	0x0011
        /*0052*/ 	.short	0x0074
        /*0054*/ 	.byte	0x00, 0xf0, 0x11, 0x00


	//----- nvinfo : EIATTR_KPARAM_INFO
	.align		4
.L_83:
        /*0058*/ 	.byte	0x04, 0x17
        /*005a*/ 	.short	(.L_85 - .L_84)
.L_84:
        /*005c*/ 	.word	0x00000000
        /*0060*/ 	.short	0x0010
        /*0062*/ 	.short	0x0070
        /*0064*/ 	.byte	0x00, 0xf0, 0x05, 0x00


	//----- nvinfo : EIATTR_KPARAM_INFO
	.align		4
.L_85:
        /*0068*/ 	.byte	0x04, 0x17
        /*006a*/ 	.short	(.L_87 - .L_86)
.L_86:
        /*006c*/ 	.word	0x00000000
        /*0070*/ 	.short	0x000f
        /*0072*/ 	.short	0x006c
        /*0074*/ 	.byte	0x00, 0xf0, 0x11, 0x00


	//----- nvinfo : EIATTR_KPARAM_INFO
	.align		4
.L_87:
        /*0078*/ 	.byte	0x04, 0x17
        /*007a*/ 	.short	(.L_89 - .L_88)
.L_88:
        /*007c*/ 	.word	0x00000000
        /*0080*/ 	.short	0x000e
        /*0082*/ 	.short	0x0068
        /*0084*/ 	.byte	0x00, 0xf0, 0x11, 0x00


	//----- nvinfo : EIATTR_KPARAM_INFO
	.align		4
.L_89:
        /*0088*/ 	.byte	0x04, 0x17
        /*008a*/ 	.short	(.L_91 - .L_90)
.L_90:
        /*008c*/ 	.word	0x00000000
        /*0090*/ 	.short	0x000d
        /*0092*/ 	.short	0x0064
        /*0094*/ 	.byte	0x00, 0xf0, 0x11, 0x00


	//----- nvinfo : EIATTR_KPARAM_INFO
	.align		4
.L_91:
        /*0098*/ 	.byte	0x04, 0x17
        /*009a*/ 	.short	(.L_93 - .L_92)
.L_92:
        /*009c*/ 	.word	0x00000000
        /*00a0*/ 	.short	0x000c
        /*00a2*/ 	.short	0x0060
        /*00a4*/ 	.byte	0x00, 0xf0, 0x11, 0x00


	//----- nvinfo : EIATTR_KPARAM_INFO
	.align		4
.L_93:
        /*00a8*/ 	.byte	0x04, 0x17
        /*00aa*/ 	.short	(.L_95 - .L_94)
.L_94:
        /*00ac*/ 	.word	0x00000000
        /*00b0*/ 	.short	0x000b
        /*00b2*/ 	.short	0x0058
        /*00b4*/ 	.byte	0x00, 0xf5, 0x21, 0x00


	//----- nvinfo : EIATTR_KPARAM_INFO
	.align		4
.L_95:
        /*00b8*/ 	.byte	0x04, 0x17
        /*00ba*/ 	.short	(.L_97 - .L_96)
.L_96:
        /*00bc*/ 	.word	0x00000000
        /*00c0*/ 	.short	0x000a
        /*00c2*/ 	.short	0x0050
        /*00c4*/ 	.byte	0x00, 0xf5, 0x21, 0x00


	//----- nvinfo : EIATTR_KPARAM_INFO
	.align		4
.L_97:
        /*00c8*/ 	.byte	0x04, 0x17
        /*00ca*/ 	.short	(.L_99 - .L_98)
.L_98:
        /*00cc*/ 	.word	0x00000000
        /*00d0*/ 	.short	0x0009
        /*00d2*/ 	.short	0x0048
        /*00d4*/ 	.byte	0x00, 0xf5, 0x21, 0x00


	//----- nvinfo : EIATTR_KPARAM_INFO
	.align		4
.L_99:
        /*00d8*/ 	.byte	0x04, 0x17
        /*00da*/ 	.short	(.L_101 - .L_100)
.L_100:
        /*00dc*/ 	.word	0x00000000
        /*00e0*/ 	.short	0x0008
        /*00e2*/ 	.short	0x0040
        /*00e4*/ 	.byte	0x00, 0xf5, 0x21, 0x00


	//----- nvinfo : EIATTR_KPARAM_INFO
	.align		4
.L_101:
        /*00e8*/ 	.byte	0x04, 0x17
        /*00ea*/ 	.short	(.L_103 - .L_102)
.L_102:
        /*00ec*/ 	.word	0x00000000
        /*00f0*/ 	.short	0x0007
        /*00f2*/ 	.short	0x0038
        /*00f4*/ 	.byte	0x00, 0xf5, 0x21, 0x00


	//----- nvinfo : EIATTR_KPARAM_INFO
	.align		4
.L_103:
        /*00f8*/ 	.byte	0x04, 0x17
        /*00fa*/ 	.short	(.L_105 - .L_104)
.L_104:
        /*00fc*/ 	.word	0x00000000
        /*0100*/ 	.short	0x0006
        /*0102*/ 	.short	0x0030
        /*0104*/ 	.byte	0x00, 0xf5, 0x21, 0x00


	//----- nvinfo : EIATTR_KPARAM_INFO
	.align		4
.L_105:
        /*0108*/ 	.byte	0x04, 0x17
        /*010a*/ 	.short	(.L_107 - .L_106)
.L_106:
        /*010c*/ 	.word	0x00000000
        /*0110*/ 	.short	0x0005
        /*0112*/ 	.short	0x0028
        /*0114*/ 	.byte	0x00, 0xf5, 0x21, 0x00


	//----- nvinfo : EIATTR_KPARAM_INFO
	.align		4
.L_107:
        /*0118*/ 	.byte	0x04, 0x17
        /*011a*/ 	.short	(.L_109 - .L_108)
.L_108:
        /*011c*/ 	.word	0x00000000
        /*0120*/ 	.short	0x0004
        /*0122*/ 	.short	0x0020
        /*0124*/ 	.byte	0x00, 0xf5, 0x21, 0x00


	//----- nvinfo : EIATTR_KPARAM_INFO
	.align		4
.L_109:
        /*0128*/ 	.byte	0x04, 0x17
        /*012a*/ 	.short	(.L_111 - .L_110)
.L_110:
        /*012c*/ 	.word	0x00000000
        /*0130*/ 	.short	0x0003
        /*0132*/ 	.short	0x0018
        /*0134*/ 	.byte	0x00, 0xf5, 0x21, 0x00


	//----- nvinfo : EIATTR_KPARAM_INFO
	.align		4
.L_111:
        /*0138*/ 	.byte	0x04, 0x17
        /*013a*/ 	.short	(.L_113 - .L_112)
.L_112:
        /*013c*/ 	.word	0x00000000
        /*0140*/ 	.short	0x0002
        /*0142*/ 	.short	0x0010
        /*0144*/ 	.byte	0x00, 0xf5, 0x21, 0x00


	//----- nvinfo : EIATTR_KPARAM_INFO
	.align		4
.L_113:
        /*0148*/ 	.byte	0x04, 0x17
        /*014a*/ 	.short	(.L_115 - .L_114)
.L_114:
        /*014c*/ 	.word	0x00000000
        /*0150*/ 	.short	0x0001
        /*0152*/ 	.short	0x0008
        /*0154*/ 	.byte	0x00, 0xf5, 0x21, 0x00


	//----- nvinfo : EIATTR_KPARAM_INFO
	.align		4
.L_115:
        /*0158*/ 	.byte	0x04, 0x17
        /*015a*/ 	.short	(.L_117 - .L_116)
.L_116:
        /*015c*/ 	.word	0x00000000
        /*0160*/ 	.short	0x0000
        /*0162*/ 	.short	0x0000
        /*0164*/ 	.byte	0x00, 0xf5, 0x21, 0x00


	//----- nvinfo : EIATTR_SPARSE_MMA_MASK
	.align		4
.L_117:
        /*0168*/ 	.byte	0x03, 0x50
        /*016a*/ 	.short	0x0000


	//----- nvinfo : EIATTR_MAXREG_COUNT
	.align		4
        /*016c*/ 	.byte	0x03, 0x1b
        /*016e*/ 	.short	0x00ff


	//----- nvinfo : EIATTR_MERCURY_ISA_VERSION
	.align		4
        /*0170*/ 	.byte	0x03, 0x5f
        /*0172*/ 	.short	0x0101


	//----- nvinfo : EIATTR_VRC_CTA_INIT_COUNT
	.align		4
        /*0174*/ 	.byte	0x02, 0x4a
	.zero		1
	.zero		1


	//----- nvinfo : EIATTR_EXIT_INSTR_OFFSETS
	.align		4
        /*0178*/ 	.byte	0x04, 0x1c
        /*017a*/ 	.short	(.L_119 - .L_118)


	//   ....[0]....
.L_118:
        /*017c*/ 	.word	0x00000060


	//   ....[1]....
        /*0180*/ 	.word	0x000000c0


	//   ....[2]....
        /*0184*/ 	.word	0x000003e0


	//   ....[3]....
        /*0188*/ 	.word	0x000004f0


	//   ....[4]....
        /*018c*/ 	.word	0x00000e00


	//   ....[5]....
        /*0190*/ 	.word	0x00000ed0


	//----- nvinfo : EIATTR_CRS_STACK_SIZE
	.align		4
.L_119:
        /*0194*/ 	.byte	0x04, 0x1e
        /*0196*/ 	.short	(.L_121 - .L_120)
.L_120:
        /*0198*/ 	.word	0x00000000


	//----- nvinfo : EIATTR_CBANK_PARAM_SIZE
	.align		4
.L_121:
        /*019c*/ 	.byte	0x03, 0x19
        /*019e*/ 	.short	0x0088


	//----- nvinfo : EIATTR_PARAM_CBANK
	.align		4
        /*01a0*/ 	.byte	0x04, 0x0a
        /*01a2*/ 	.short	(.L_123 - .L_122)
	.align		4
.L_122:
        /*01a4*/ 	.word	index@(.nv.constant0._Z18lora_expand_kernelI6__halfS0_EvPKT_PKvPT0_PKiS9_S9_S9_S9_S9_S9_S9_S9_iiiibiiiii)
        /*01a8*/ 	.short	0x0380
        /*01aa*/ 	.short	0x0088


	//----- nvinfo : EIATTR_SW_WAR
	.align		4
.L_123:
        /*01ac*/ 	.byte	0x04, 0x36
        /*01ae*/ 	.short	(.L_125 - .L_124)
.L_124:
        /*01b0*/ 	.word	0x00000008
.L_125:


//--------------------- .nv.info._Z18lora_expand_kernelIf13__nv_bfloat16EvPKT_PKvPT0_PKiS9_S9_S9_S9_S9_S9_S9_S9_iiiibiiiii --------------------------
	.section	.nv.info._Z18lora_expand_kernelIf13__nv_bfloat16EvPKT_PKvPT0_PKiS9_S9_S9_S9_S9_S9_S9_S9_iiiibiiiii,"",@"SHT_CUDA_INFO"
	.sectionflags	@""
	.align	4


	//----- nvinfo : EIATTR_CUDA_API_VERSION
	.align		4
        /*0000*/ 	.byte	0x04, 0x37
        /*0002*/ 	.short	(.L_127 - .L_126)
.L_126:
        /*0004*/ 	.word	0x00000082


	//----- nvinfo : EIATTR_KPARAM_INFO
	.align		4
.L_127:
        /*0008*/ 	.byte	0x04, 0x17
        /*000a*/ 	.short	(.L_129 - .L_128)
.L_128:
        /*000c*/ 	.word	0x00000000
        /*0010*/ 	.short	0x0015
        /*0012*/ 	.short	0x0084
        /*0014*/ 	.byte	0x00, 0xf0, 0x11, 0x00


	//----- nvinfo : EIATTR_KPARAM_INFO
	.align		4
.L_129:
        /*0018*/ 	.byte	0x04, 0x17
        /*001a*/ 	.short	(.L_131 - .L_130)
.L_130:
        /*001c*/ 	.word	0x00000000
        /*0020*/ 	.short	0x0014
        /*0022*/ 	.short	0x0080
        /*0024*/ 	.byte	0x00, 0xf0, 0x11, 0x00


	//----- nvinfo : EIATTR_KPARAM_INFO
	.align		4
.L_131:
        /*0028*/ 	.byte	0x04, 0x17
        /*002a*/ 	.short	(.L_133 - .L_132)
.L_132:
        /*002c*/ 	.word	0x00000000
        /*0030*/ 	.short	0x0013
        /*0032*/ 	.short	0x007c
        /*0034*/ 	.byte	0x00, 0xf0, 0x11, 0x00


	//----- nvinfo : EIATTR_KPARAM_INFO
	.align		4
.L_133:
        /*0038*/ 	.byte	0x04, 0x17
        /*003a*/ 	.short	(.L_135 - .L_134)
.L_134:
        /*003c*/ 	.word	0x00000000
        /*0040*/ 	.short	0x0012
        /*0042*/ 	.short	0x0078
        /*0044*/ 	.byte	0x00, 0xf0, 0x11, 0x00


	//----- nvinfo : EIATTR_KPARAM_INFO
	.align		4
.L_135:
        /*0048*/ 	.byte	0x04, 0x17
        /*004a*/ 	.short	(.L_137 - .L_136)
.L_136:
        /*004c*/ 	.word	0x00000000
        /*0050*/ 	.short	0x0011
        /*0052*/ 	.short	0x0074
        /*0054*/ 	.byte	0x00, 0xf0, 0x11, 0x00


	//----- nvinfo : EIATTR_KPARAM_INFO
	.align		4
.L_137:
        /*0058*/ 	.byte	0x04, 0x17
        /*005a*/ 	.short	(.L_139 - .L_138)
.L_138:
        /*005c*/ 	.word	0x00000000
        /*0060*/ 	.short	0x0010
        /*0062*/ 	.short	0x0070
        /*0064*/ 	.byte	0x00, 0xf0, 0x05, 0x00


	//----- nvinfo : EIATTR_KPARAM_INFO
	.align		4
.L_139:
        /*0068*/ 	.byte	0x04, 0x17
        /*006a*/ 	.short	(.L_141 - .L_140)
.L_140:
        /*006c*/ 	.word	0x00000000
        /*0070*/ 	.short	0x000f
        /*0072*/ 	.short	0x006c
        /*0074*/ 	.byte	0x00, 0xf0, 0x11, 0x00


	//----- nvinfo : EIATTR_KPARAM_INFO
	.align		4
.L_141:
        /*0078*/ 	.byte	0x04, 0x17
        /*007a*/ 	.short	(.L_143 - .L_142)
.L_142:
        /*007c*/ 	.word	0x00000000
        /*0080*/ 	.short	0x000e
        /*0082*/ 	.short	0x0068
        /*0084*/ 	.byte	0x00, 0xf0, 0x11, 0x00


	//----- nvinfo : EIATTR_KPARAM_INFO
	.align		4
.L_143:
        /*0088*/ 	.byte	0x04, 0x17
        /*008a*/ 	.short	(.L_145 - .L_144)
.L_144:
        /*008c*/ 	.word	0x00000000
        /*0090*/ 	.short	0x000d
        /*0092*/ 	.short	0x0064
        /*0094*/ 	.byte	0x00, 0xf0, 0x11, 0x00


	//----- nvinfo : EIATTR_KPARAM_INFO
	.align		4
.L_145:
        /*0098*/ 	.byte	0x04, 0x17
        /*009a*/ 	.short	(.L_147 - .L_146)
.L_146:
        /*009c*/ 	.word	0x00000000
        /*00a0*/ 	.short	0x000c
        /*00a2*/ 	.short	0x0060
        /*00a4*/ 	.byte	0x00, 0xf0, 0x11, 0x00


	//----- nvinfo : EIATTR_KPARAM_INFO
	.align		4
.L_147:
        /*00a8*/ 	.byte	0x04, 0x17
        /*00aa*/ 	.short	(.L_149 - .L_148)
.L_148:
        /*00ac*/ 	.word	0x00000000
        /*00b0*/ 	.short	0x000b
        /*00b2*/ 	.short	0x0058
        /*00b4*/ 	.byte	0x00, 0xf5, 0x21, 0x00


	//----- nvinfo : EIATTR_KPARAM_INFO
	.align		4
.L_149:
        /*00b8*/ 	.byte	0x04, 0x17
        /*00ba*/ 	.short	(.L_151 - .L_150)
.L_150:
        /*00bc*/ 	.word	0x00000000
        /*00c0*/ 	.short	0x000a
        /*00c2*/ 	.short	0x0050
        /*00c4*/ 	.byte	0x00, 0xf5, 0x21, 0x00


	//----- nvinfo : EIATTR_KPARAM_INFO
	.align		4
.L_151:
        /*00c8*/ 	.byte	0x04, 0x17
        /*00ca*/ 	.short	(.L_153 - .L_152)
.L_152:
        /*00cc*/ 	.word	0x00000000
        /*00d0*/ 	.short	0x0009
        /*00d2*/ 	.short	0x0048
        /*00d4*/ 	.byte	0x00, 0xf5, 0x21, 0x00


	//----- nvinfo : EIATTR_KPARAM_INFO
	.align		4
.L_153:
        /*00d8*/ 	.byte	0x04, 0x17
        /*00da*/ 	.short	(.L_155 - .L_154)
.L_154:
        /*00dc*/ 	.word	0x00000000
        /*00e0*/ 	.short	0x0008
        /*00e2*/ 	.short	0x0040
        /*00e4*/ 	.byte	0x00, 0xf5, 0x21, 0x00


	//----- nvinfo : EIATTR_KPARAM_INFO
	.align		4
.L_155:
        /*00e8*/ 	.byte	0x04, 0x17
        /*00ea*/ 	.short	(.L_157 - .L_156)
.L_156:
        /*00ec*/ 	.word	0x00000000
        /*00f0*/ 	.short	0x0007
        /*00f2*/ 	.short	0x0038
        /*00f4*/ 	.byte	0x00, 0xf5, 0x21, 0x00


	//----- nvinfo : EIATTR_KPARAM_INFO
	.align		4
.L_157:
        /*00f8*/ 	.byte	0x04, 0x17
        /*00fa*/ 	.short	(.L_159 - .L_158)
.L_158:
        /*00fc*/ 	.word	0x00000000
        /*0100*/ 	.short	0x0006
        /*0102*/ 	.short	0x0030
        /*0104*/ 	.byte	0x00, 0xf5, 0x21, 0x00


	//----- nvinfo : EIATTR_KPARAM_INFO
	.align		4
.L_159:
        /*0108*/ 	.byte	0x04, 0x17
        /*010a*/ 	.short	(.L_161 - .L_160)
.L_160:
        /*010c*/ 	.word	0x00000000
        /*0110*/ 	.short	0x0005
        /*0112*/ 	.short	0x0028
        /*0114*/ 	.byte	0x00, 0xf5, 0x21, 0x00


	//----- nvinfo : EIATTR_KPARAM_INFO
	.align		4
.L_161:
        /*0118*/ 	.byte	0x04, 0x17
        /*011a*/ 	.short	(.L_163 - .L_162)
.L_162:
        /*011c*/ 	.word	0x00000000
        /*0120*/ 	.short	0x0004
        /*0122*/ 	.short	0x0020
        /*0124*/ 	.byte	0x00, 0xf5, 0x21, 0x00


	//----- nvinfo : EIATTR_KPARAM_INFO
	.align		4
.L_163:
        /*0128*/ 	.byte	0x04, 0x17
        /*012a*/ 	.short	(.L_165 - .L_164)
.L_164:
        /*012c*/ 	.word	0x00000000
        /*0130*/ 	.short	0x0003
        /*0132*/ 	.short	0x0018
        /*0134*/ 	.byte	0x00, 0xf5, 0x21, 0x00


	//----- nvinfo : EIATTR_KPARAM_INFO
	.align		4
.L_165:
        /*0138*/ 	.byte	0x04, 0x17
        /*013a*/ 	.short	(.L_167 - .L_166)
.L_166:
        /*013c*/ 	.word	0x00000000
        /*0140*/ 	.short	0x0002
        /*0142*/ 	.short	0x0010
        /*0144*/ 	.byte	0x00, 0xf5, 0x21, 0x00


	//----- nvinfo : EIATTR_KPARAM_INFO
	.align		4
.L_167:
        /*0148*/ 	.byte	0x04, 0x17
        /*014a*/ 	.short	(.L_169 - .L_168)
.L_168:
        /*014c*/ 	.word	0x00000000
        /*0150*/ 	.short	0x0001
        /*0152*/ 	.short	0x0008
        /*0154*/ 	.byte	0x00, 0xf5, 0x21, 0x00


	//----- nvinfo : EIATTR_KPARAM_INFO
	.align		4
.L_169:
        /*0158*/ 	.byte	0x04, 0x17
        /*015a*/ 	.short	(.L_171 - .L_170)
.L_170:
        /*015c*/ 	.word	0x00000000
        /*0160*/ 	.short	0x0000
        /*0162*/ 	.short	0x0000
        /*0164*/ 	.byte	0x00, 0xf5, 0x21, 0x00


	//----- nvinfo : EIATTR_SPARSE_MMA_MASK
	.align		4
.L_171:
        /*0168*/ 	.byte	0x03, 0x50
        /*016a*/ 	.short	0x0000


	//----- nvinfo : EIATTR_MAXREG_COUNT
	.align		4
        /*016c*/ 	.byte	0x03, 0x1b
        /*016e*/ 	.short	0x00ff


	//----- nvinfo : EIATTR_MERCURY_ISA_VERSION
	.align		4
        /*0170*/ 	.byte	0x03, 0x5f
        /*0172*/ 	.short	0x0101


	//----- nvinfo : EIATTR_VRC_CTA_INIT_COUNT
	.align		4
        /*0174*/ 	.byte	0x02, 0x4a
	.zero		1
	.zero		1


	//----- nvinfo : EIATTR_EXIT_INSTR_OFFSETS
	.align		4
        /*0178*/ 	.byte	0x04, 0x1c
        /*017a*/ 	.short	(.L_173 - .L_172)


	//   ....[0]....
.L_172:
        /*017c*/ 	.word	0x00000060


	//   ....[1]....
        /*0180*/ 	.word	0x000000c0


	//   ....[2]....
        /*0184*/ 	.word	0x000003e0


	//   ....[3]....
        /*0188*/ 	.word	0x000004f0


	//   ....[4]....
        /*018c*/ 	.word	0x00000d60


	//   ....[5]....
        /*0190*/ 	.word	0x00000e30


	//----- nvinfo : EIATTR_CRS_STACK_SIZE
	.align		4
.L_173:
        /*0194*/ 	.byte	0x04, 0x1e
        /*0196*/ 	.short	(.L_175 - .L_174)
.L_174:
        /*0198*/ 	.word	0x00000000


	//----- nvinfo : EIATTR_CBANK_PARAM_SIZE
	.align		4
.L_175:
        /*019c*/ 	.byte	0x03, 0x19
        /*019e*/ 	.short	0x0088


	//----- nvinfo : EIATTR_PARAM_CBANK
	.align		4
        /*01a0*/ 	.byte	0x04, 0x0a
        /*01a2*/ 	.short	(.L_177 - .L_176)
	.align		4
.L_176:
        /*01a4*/ 	.word	index@(.nv.constant0._Z18lora_expand_kernelIf13__nv_bfloat16EvPKT_PKvPT0_PKiS9_S9_S9_S9_S9_S9_S9_S9_iiiibiiiii)
        /*01a8*/ 	.short	0x0380
        /*01aa*/ 	.short	0x0088


	//----- nvinfo : EIATTR_SW_WAR
	.align		4
.L_177:
        /*01ac*/ 	.byte	0x04, 0x36
        /*01ae*/ 	.short	(.L_179 - .L_178)
.L_178:
        /*01b0*/ 	.word	0x00000008
.L_179:


//--------------------- .nv.callgraph             --------------------------
	.section	.nv.callgraph,"",@"SHT_CUDA_CALLGRAPH"
	.align	4
	.sectionentsize	8
	.align		4
        /*0000*/ 	.word	0x00000000
	.align		4
        /*0004*/ 	.word	0xffffffff
	.align		4
        /*0008*/ 	.word	0x00000000
	.align		4
        /*000c*/ 	.word	0xfffffffe
	.align		4
        /*0010*/ 	.word	0x00000000
	.align		4
        /*0014*/ 	.word	0xfffffffd
	.align		4
        /*0018*/ 	.word	0x00000000
	.align		4
        /*001c*/ 	.word	0xfffffffc


//--------------------- .text._Z18lora_expand_kernelI13__nv_bfloat16S0_EvPKT_PKvPT0_PKiS9_S9_S9_S9_S9_S9_S9_S9_iiiibiiiii --------------------------
	.section	.text._Z18lora_expand_kernelI13__nv_bfloat16S0_EvPKT_PKvPT0_PKiS9_S9_S9_S9_S9_S9_S9_S9_iiiibiiiii,"ax",@progbits
	.align	128
        .global         _Z18lora_expand_kernelI13__nv_bfloat16S0_EvPKT_PKvPT0_PKiS9_S9_S9_S9_S9_S9_S9_S9_iiiibiiiii
        .type           _Z18lora_expand_kernelI13__nv_bfloat16S0_EvPKT_PKvPT0_PKiS9_S9_S9_S9_S9_S9_S9_S9_iiiibiiiii,@function
        .size           _Z18lora_expand_kernelI13__nv_bfloat16S0_EvPKT_PKvPT0_PKiS9_S9_S9_S9_S9_S9_S9_S9_iiiibiiiii,(.L_x_48 - _Z18lora_expand_kernelI13__nv_bfloat16S0_EvPKT_PKvPT0_PKiS9_S9_S9_S9_S9_S9_S9_S9_iiiibiiiii)
        .other          _Z18lora_expand_kernelI13__nv_bfloat16S0_EvPKT_PKvPT0_PKiS9_S9_S9_S9_S9_S9_S9_S9_iiiibiiiii,@"STO_CUDA_ENTRY STV_DEFAULT"
_Z18lora_expand_kernelI13__nv_bfloat16S0_EvPKT_PKvPT0_PKiS9_S9_S9_S9_S9_S9_S9_S9_iiiibiiiii:
.text._Z18lora_expand_kernelI13__nv_bfloat16S0_EvPKT_PKvPT0_PKiS9_S9_S9_S9_S9_S9_S9_S9_iiiibiiiii:
[----:B------:R-:W-:Y:S01]  /*0000*/  LDC R1, c[0x0][0x37c] ;  /* 0x0000df00ff017b82 */ /* 0x000fe20000000800 */
[----:B------:R-:W0:Y:S01]  /*0010*/  S2R R2, SR_CTAID.Z ;  /* 0x0000000000027919 */ /* 0x000e220000002700 */
[----:B------:R-:W1:Y:S01]  /*0020*/  LDCU UR4, c[0x0][0x3ec] ;  /* 0x00007d80ff0477ac */ /* 0x000e620008000800 */
[----:B------:R-:W1:Y:S01]  /*0030*/  S2R R0, SR_CTAID.Y ;  /* 0x0000000000007919 */ /* 0x000e620000002600 */
[----:B0-----:R-:W-:-:S04]  /*0040*/  ISETP.GT.U32.AND P0, PT, R2, 0x2, PT ;  /* 0x000000020200780c */ /* 0x001fc80003f04070 */
[----:B-1----:R-:W-:-:S13]  /*0050*/  ISETP.GE.OR P0, PT, R0, UR4, P0 ;  /* 0x0000000400007c0c */ /* 0x002fda0008706670 */
[----:B------:R-:W-:Y:S05]  /*0060*/  @P0 EXIT ;  /* 0x000000000000094d */ /* 0x000fea0003800000 */
[----:B------:R-:W0:Y:S01]  /*0070*/  LDC.64 R4, c[0x0][0x3a0] ;  /* 0x0000e800ff047b82 */ /* 0x000e220000000a00 */
[----:B------:R-:W1:Y:S01]  /*0080*/  LDCU.64 UR10, c[0x0][0x358] ;  /* 0x00006b00ff0a77ac */ /* 0x000e620008000a00 */
[----:B0-----:R-:W-:-:S06]  /*0090*/  IMAD.WIDE.U32 R4, R2, 0x4, R4 ;  /* 0x0000000402047825 */ /* 0x001fcc00078e0004 */
[----:B-1----:R-:W2:Y:S02]  /*00a0*/  LDG.E R4, desc[UR10][R4.64] ;  /* 0x0000000a04047981 */ /* 0x002ea4000c1e1900 */
[----:B--2---:R-:W-:-:S13]  /*00b0*/  ISETP.NE.AND P0, PT, R4, -0x1, PT ;  /* 0xffffffff0400780c */ /* 0x004fda0003f05270 */
[----:B------:R-:W-:Y:S05]  /*00c0*/  @!P0 EXIT ;  /* 0x000000000000894d */ /* 0x000fea0003800000 */
[----:B------:R-:W0:Y:S08]  /*00d0*/  LDC.64 R6, c[0x0][0x3a8] ;  /* 0x0000ea00ff067b82 */ /* 0x000e300000000a00 */
[----:B------:R-:W1:Y:S08]  /*00e0*/  LDC R10, c[0x0][0x364] ;  /* 0x0000d900ff0a7b82 */ /* 0x000e700000000800 */
[----:B------:R-:W2:Y:S01]  /*00f0*/  LDC R5, c[0x0][0x3e0] ;  /* 0x0000f800ff057b82 */ /* 0x000ea20000000800 */
[----:B0-----:R-:W-:-:S05]  /*0100*/  IMAD.WIDE.U32 R6, R2, 0x4, R6 ;  /* 0x0000000402067825 */ /* 0x001fca00078e0006 */
[----:B------:R2:W3:Y:S02]  /*0110*/  LDG.E R3, desc[UR10][R6.64] ;  /* 0x0000000a06037981 */ /* 0x0004e4000c1e1900 */
[----:B------:R-:W0:Y:S01]  /*0120*/  S2UR UR4, SR_CTAID.X ;  /* 0x00000000000479c3 */ /* 0x000e220000002500 */
[----:B-1----:R-:W1:Y:S01]  /*0130*/  I2F.U32.RP R11, R10 ;  /* 0x0000000a000b7306 */ /* 0x002e620000209000 */
[C---:B------:R-:W-:Y:S01]  /*0140*/  ISETP.NE.U32.AND P2, PT, R10.reuse, RZ, PT ;  /* 0x000000ff0a00720c */ /* 0x040fe20003f45070 */
[----:B------:R-:W4:Y:S01]  /*0150*/  S2R R14, SR_TID.Y ;  /* 0x00000000000e7919 */ /* 0x000f220000002200 */
[----:B--2---:R-:W-:-:S05]  /*0160*/  IADD3 R7, PT, PT, R10, -0x1, R5 ;  /* 0xffffffff0a077810 */ /* 0x004fca0007ffe005 */
[----:B-1----:R-:W1:Y:S02]  /*0170*/  MUFU.RCP R11, R11 ;  /* 0x0000000b000b7308 */ /* 0x002e640000001000 */
[----:B-1----:R-:W-:-:S06]  /*0180*/  IADD3 R8, PT, PT, R11, 0xffffffe, RZ ;  /* 0x0ffffffe0b087810 */ /* 0x002fcc0007ffe0ff */
[----:B------:R1:W2:Y:S02]  /*0190*/  F2I.FTZ.U32.TRUNC.NTZ R9, R8 ;  /* 0x0000000800097305 */ /* 0x0002a4000021f000 */
[----:B-1----:R-:W-:Y:S01]  /*01a0*/  IMAD.MOV.U32 R8, RZ, RZ, RZ ;  /* 0x000000ffff087224 */ /* 0x002fe200078e00ff */
[----:B--2---:R-:W-:-:S05]  /*01b0*/  IADD3 R13, PT, PT, RZ, -R9, RZ ;  /* 0x80000009ff0d7210 */ /* 0x004fca0007ffe0ff */
[----:B------:R-:W-:-:S04]  /*01c0*/  IMAD R13, R13, R10, RZ ;  /* 0x0000000a0d0d7224 */ /* 0x000fc800078e02ff */
[----:B------:R-:W-:-:S06]  /*01d0*/  IMAD.HI.U32 R6, R9, R13, R8 ;  /* 0x0000000d09067227 */ /* 0x000fcc00078e0008 */
[----:B------:R-:W-:-:S05]  /*01e0*/  IMAD.HI.U32 R9, R6, R7, RZ ;  /* 0x0000000706097227 */ /* 0x000fca00078e00ff */
[----:B------:R-:W-:-:S05]  /*01f0*/  IADD3 R6, PT, PT, -R9, RZ, RZ ;  /* 0x000000ff09067210 */ /* 0x000fca0007ffe1ff */
[----:B------:R-:W-:-:S05]  /*0200*/  IMAD R7, R10, R6, R7 ;  /* 0x000000060a077224 */ /* 0x000fca00078e0207 */
[----:B------:R-:W-:-:S13]  /*0210*/  ISETP.GE.U32.AND P0, PT, R7, R10, PT ;  /* 0x0000000a0700720c */ /* 0x000fda0003f06070 */
[----:B------:R-:W-:Y:S01]  /*0220*/  @P0 IMAD.IADD R7, R7, 0x1, -R10 ;  /* 0x0000000107070824 */ /* 0x000fe200078e0a0a */
[----:B------:R-:W-:-:S04]  /*0230*/  @P0 IADD3 R9, PT, PT, R9, 0x1, RZ ;  /* 0x0000000109090810 */ /* 0x000fc80007ffe0ff */
[----:B------:R-:W-:-:S13]  /*0240*/  ISETP.GE.U32.AND P1, PT, R7, R10, PT ;  /* 0x0000000a0700720c */ /* 0x000fda0003f26070 */
[----:B------:R-:W-:Y:S02]  /*0250*/  @P1 IADD3 R9, PT, PT, R9, 0x1, RZ ;  /* 0x0000000109091810 */ /* 0x000fe40007ffe0ff */
[----:B------:R-:W-:-:S04]  /*0260*/  @!P2 LOP3.LUT R9, RZ, R10, RZ, 0x33, !PT ;  /* 0x0000000aff09a212 */ /* 0x000fc800078e33ff */
[----:B------:R-:W1:Y:S01]  /*0270*/  I2F.U32.RP R11, R9 ;  /* 0x00000009000b7306 */ /* 0x000e620000209000 */
[----:B------:R-:W-:Y:S02]  /*0280*/  IADD3 R13, PT, PT, RZ, -R9, RZ ;  /* 0x80000009ff0d7210 */ /* 0x000fe40007ffe0ff */
[----:B------:R-:W-:-:S05]  /*0290*/  ISETP.NE.U32.AND P2, PT, R9, RZ, PT ;  /* 0x000000ff0900720c */ /* 0x000fca0003f45070 */
[----:B-1----:R-:W1:Y:S02]  /*02a0*/  MUFU.RCP R11, R11 ;  /* 0x0000000b000b7308 */ /* 0x002e640000001000 */
[----:B-1----:R-:W-:-:S06]  /*02b0*/  VIADD R6, R11, 0xffffffe ;  /* 0x0ffffffe0b067836 */ /* 0x002fcc0000000000 */
[----:B------:R1:W2:Y:S02]  /*02c0*/  F2I.FTZ.U32.TRUNC.NTZ R7, R6 ;  /* 0x0000000600077305 */ /* 0x0002a4000021f000 */
[----:B-1----:R-:W-:Y:S02]  /*02d0*/  HFMA2 R6, -RZ, RZ, 0, 0 ;  /* 0x00000000ff067431 */ /* 0x002fe400000001ff */
[----:B--2---:R-:W-:-:S04]  /*02e0*/  IMAD R13, R13, R7, RZ ;  /* 0x000000070d0d7224 */ /* 0x004fc800078e02ff */
[----:B------:R-:W-:-:S06]  /*02f0*/  IMAD.HI.U32 R7, R7, R13, R6 ;  /* 0x0000000d07077227 */ /* 0x000fcc00078e0006 */
[----:B0-----:R-:W-:Y:S02]  /*0300*/  IMAD.HI.U32 R8, R7, UR4, RZ ;  /* 0x0000000407087c27 */ /* 0x001fe4000f8e00ff */
[----:B------:R-:W0:Y:S02]  /*0310*/  LDC.64 R6, c[0x0][0x3b0] ;  /* 0x0000ec00ff067b82 */ /* 0x000e240000000a00 */
[----:B------:R-:W-:-:S04]  /*0320*/  IMAD.MOV R12, RZ, RZ, -R8 ;  /* 0x000000ffff0c7224 */ /* 0x000fc800078e0a08 */
[----:B------:R-:W-:-:S05]  /*0330*/  IMAD R12, R9, R12, UR4 ;  /* 0x00000004090c7e24 */ /* 0x000fca000f8e020c */
[----:B------:R-:W-:-:S13]  /*0340*/  ISETP.GE.U32.AND P0, PT, R12, R9, PT ;  /* 0x000000090c00720c */ /* 0x000fda0003f06070 */
[----:B------:R-:W-:Y:S01]  /*0350*/  @P0 IADD3 R12, PT, PT, -R9, R12, RZ ;  /* 0x0000000c090c0210 */ /* 0x000fe20007ffe1ff */
[----:B0-----:R-:W-:-:S03]  /*0360*/  IMAD.WIDE.U32 R6, R2, 0x4, R6 ;  /* 0x0000000402067825 */ /* 0x001fc600078e0006 */
[-C--:B------:R-:W-:Y:S02]  /*0370*/  ISETP.GE.U32.AND P1, PT, R12, R9.reuse, PT ;  /* 0x000000090c00720c */ /* 0x080fe40003f26070 */
[-C--:B------:R-:W-:Y:S02]  /*0380*/  IADD3 R11, PT, PT, -R9, R12.reuse, RZ ;  /* 0x0000000c090b7210 */ /* 0x080fe40007ffe1ff */
[----:B------:R-:W-:Y:S02]  /*0390*/  LOP3.LUT R9, RZ, R9, RZ, 0x33, !PT ;  /* 0x00000009ff097212 */ /* 0x000fe400078e33ff */
[----:B------:R-:W-:-:S04]  /*03a0*/  SEL R11, R11, R12, P1 ;  /* 0x0000000c0b0b7207 */ /* 0x000fc80000800000 */
[----:B------:R-:W-:-:S05]  /*03b0*/  SEL R11, R9, R11, !P2 ;  /* 0x0000000b090b7207 */ /* 0x000fca0005000000 */
[----:B----4-:R-:W-:-:S05]  /*03c0*/  IMAD R14, R11, R10, R14 ;  /* 0x0000000a0b0e7224 */ /* 0x010fca00078e020e */
[----:B---3--:R-:W-:-:S13]  /*03d0*/  ISETP.GE.AND P3, PT, R14, R3, PT ;  /* 0x000000030e00720c */ /* 0x008fda0003f66270 */
[----:B------:R-:W-:Y:S05]  /*03e0*/  @P3 EXIT ;  /* 0x000000000000394d */ /* 0x000fea0003800000 */
[----:B------:R-:W2:Y:S01]  /*03f0*/  LDG.E R7, desc[UR10][R6.64] ;  /* 0x0000000a06077981 */ /* 0x000ea2000c1e1900 */
[----:B------:R-:W0:Y:S08]  /*0400*/  LDC.64 R10, c[0x0][0x398] ;  /* 0x0000e600ff0a7b82 */ /* 0x000e300000000a00 */
[----:B------:R-:W1:Y:S02]  /*0410*/  LDC.64 R12, c[0x0][0x3d8] ;  /* 0x0000f600ff0c7b82 */ /* 0x000e640000000a00 */
[----:B-1----:R-:W-:-:S06]  /*0420*/  IMAD.WIDE.U32 R12, R0, 0x4, R12 ;  /* 0x00000004000c7825 */ /* 0x002fcc00078e000c */
[----:B------:R-:W3:Y:S01]  /*0430*/  LDG.E R12, desc[UR10][R12.64] ;  /* 0x0000000a0c0c7981 */ /* 0x000ee2000c1e1900 */
[----:B--2---:R-:W-:-:S04]  /*0440*/  IMAD.IADD R3, R14, 0x1, R7 ;  /* 0x000000010e037824 */ /* 0x004fc800078e0207 */
[----:B0-----:R-:W-:-:S05]  /*0450*/  IMAD.WIDE R10, R3, 0x4, R10 ;  /* 0x00000004030a7825 */ /* 0x001fca00078e020a */
[----:B------:R-:W2:Y:S01]  /*0460*/  LDG.E R2, desc[UR10][R10.64] ;  /* 0x0000000a0a027981 */ /* 0x000ea2000c1e1900 */
[----:B------:R-:W0:Y:S01]  /*0470*/  S2R R14, SR_TID.X ;  /* 0x00000000000e7919 */ /* 0x000e220000002100 */
[----:B------:R-:W0:Y:S01]  /*0480*/  LDCU UR4, c[0x0][0x360] ;  /* 0x00006c00ff0477ac */ /* 0x000e220008000800 */
[----:B------:R-:W-:-:S04]  /*0490*/  @P0 IADD3 R8, PT, PT, R8, 0x1, RZ ;  /* 0x0000000108080810 */ /* 0x000fc80007ffe0ff */
[----:B------:R-:W-:-:S04]  /*04a0*/  @P1 IADD3 R8, PT, PT, R8, 0x1, RZ ;  /* 0x0000000108081810 */ /* 0x000fc80007ffe0ff */
[----:B------:R-:W-:-:S05]  /*04b0*/  SEL R3, R9, R8, !P2 ;  /* 0x0000000809037207 */ /* 0x000fca0005000000 */
[----:B0-----:R-:W-:Y:S01]  /*04c0*/  IMAD R3, R3, UR4, R14 ;  /* 0x0000000403037c24 */ /* 0x001fe2000f8e020e */
[----:B--2---:R-:W-:-:S04]  /*04d0*/  ISETP.GE.AND P0, PT, R2, R5, PT ;  /* 0x000000050200720c */ /* 0x004fc80003f06270 */
[----:B---3--:R-:W-:-:S13]  /*04e0*/  ISETP.GE.OR P0, PT, R3, R12, P0 ;  /* 0x0000000c0300720c */ /* 0x008fda0000706670 */
[----:B------:R-:W-:Y:S05]  /*04f0*/  @P0 EXIT ;  /* 0x000000000000094d */ /* 0x000fea0003800000 */
[----:B------:R-:W0:Y:S01]  /*0500*/  LDCU UR5, c[0x0][0x3e8] ;  /* 0x00007d00ff0577ac */ /* 0x000e220008000800 */
[----:B------:R-:W-:Y:S01]  /*0510*/  IMAD.MOV.U32 R21, RZ, RZ, RZ ;  /* 0x000000ffff157224 */ /* 0x000fe200078e00ff */
[----:B0-----:R-:W-:-:S09]  /*0520*/  UISETP.GE.AND UP0, UPT, UR5, 0x1, UPT ;  /* 0x000000010500788c */ /* 0x001fd2000bf06270 */
[----:B------:R-:W-:Y:S05]  /*0530*/  BRA.U !UP0, `(.L_x_0) ;  /* 0x0000000908047547 */ /* 0x000fea000b800000 */
[----:B------:R-:W0:Y:S01]  /*0540*/  LDC.64 R6, c[0x0][0x3c8] ;  /* 0x0000f200ff067b82 */ /* 0x000e220000000a00 */
[----:B------:R-:W1:Y:S07]  /*0550*/  LDCU UR4, c[0x0][0x3f8] ;  /* 0x00007f00ff0477ac */ /* 0x000e6e0008000800 */
[----:B------:R-:W2:Y:S08]  /*0560*/  LDC.64 R12, c[0x0][0x388] ;  /* 0x0000e200ff0c7b82 */ /* 0x000eb00000000a00 */
[----:B------:R-:W3:Y:S01]  /*0570*/  LDC.64 R8, c[0x0][0x3d0] ;  /* 0x0000f400ff087b82 */ /* 0x000ee20000000a00 */
[----:B0-----:R-:W-:-:S06]  /*0580*/  IMAD.WIDE.U32 R6, R0, 0x4, R6 ;  /* 0x0000000400067825 */ /* 0x001fcc00078e0006 */
[----:B------:R1:W4:Y:S01]  /*0590*/  LDG.E R6, desc[UR10][R6.64] ;  /* 0x0000000a06067981 */ /* 0x000322000c1e1900 */
[----:B--2---:R-:W-:-:S06]  /*05a0*/  IMAD.WIDE.U32 R12, R0, 0x8, R12 ;  /* 0x00000008000c7825 */ /* 0x004fcc00078e000c */
[----:B------:R-:W5:Y:S01]  /*05b0*/  LDG.E.64 R12, desc[UR10][R12.64] ;  /* 0x0000000a0c0c7981 */ /* 0x000f62000c1e1b00 */
[----:B---3--:R-:W-:-:S05]  /*05c0*/  IMAD.WIDE.U32 R8, R0, 0x4, R8 ;  /* 0x0000000400087825 */ /* 0x008fca00078e0008 */
[----:B------:R0:W5:Y:S01]  /*05d0*/  LDG.E R5, desc[UR10][R8.64] ;  /* 0x0000000a08057981 */ /* 0x000162000c1e1900 */
[----:B------:R-:W-:Y:S01]  /*05e0*/  UISETP.GE.U32.AND UP0, UPT, UR5, 0x4, UPT ;  /* 0x000000040500788c */ /* 0x000fe2000bf06070 */
[----:B------:R-:W-:Y:S02]  /*05f0*/  LOP3.LUT R4, R4, R3, RZ, 0xfc, !PT ;  /* 0x0000000304047212 */ /* 0x000fe400078efcff */
[----:B------:R-:W-:Y:S02]  /*0600*/  ISETP.GE.AND P0, PT, R2, RZ, PT ;  /* 0x000000ff0200720c */ /* 0x000fe40003f06270 */
[----:B------:R-:W-:Y:S02]  /*0610*/  SHF.R.U32.HI R4, RZ, 0x1f, R4 ;  /* 0x0000001fff047819 */ /* 0x000fe40000011604 */
[----:B------:R-:W-:Y:S02]  /*0620*/  MOV R21, RZ ;  /* 0x000000ff00157202 */ /* 0x000fe40000000f00 */
[----:B------:R-:W-:Y:S01]  /*0630*/  ISETP.EQ.U32.OR P0, PT, R4, 0x1, !P0 ;  /* 0x000000010400780c */ /* 0x000fe20004702470 */
[----:B-1----:R-:W-:Y:S01]  /*0640*/  IMAD R7, R2, UR4, RZ ;  /* 0x0000000402077c24 */ /* 0x002fe2000f8e02ff */
[----:B------:R-:W-:Y:S01]  /*0650*/  ULOP3.LUT UR8, UR5, 0x3, URZ, 0xc0, !UPT ;  /* 0x0000000305087892 */ /* 0x000fe2000f8ec0ff */
[----:B------:R-:W-:Y:S01]  /*0660*/  UMOV UR4, URZ ;  /* 0x000000ff00047c82 */ /* 0x000fe20008000000 */
[----:B----4-:R-:W-:Y:S01]  /*0670*/  IMAD R6, R3, R6, RZ ;  /* 0x0000000603067224 */ /* 0x010fe200078e02ff */
[----:B0-----:R-:W-:Y:S09]  /*0680*/  BRA.U !UP0, `(.L_x_1) ;  /* 0x0000000508407547 */ /* 0x001ff2000b800000 */
[----:B------:R-:W0:Y:S01]  /*0690*/  LDC R19, c[0x0][0x3fc] ;  /* 0x0000ff00ff137b82 */ /* 0x000e220000000800 */
[----:B------:R-:W1:Y:S01]  /*06a0*/  LDCU UR6, c[0x0][0x3f4] ;  /* 0x00007e80ff0677ac */ /* 0x000e620008000800 */
[----:B------:R-:W-:Y:S02]  /*06b0*/  HFMA2 R10, -RZ, RZ, 0, 0 ;  /* 0x00000000ff0a7431 */ /* 0x000fe400000001ff */
[----:B------:R-:W-:Y:S01]  /*06c0*/  IMAD.MOV.U32 R21, RZ, RZ, RZ ;  /* 0x000000ffff157224 */ /* 0x000fe200078e00ff */
[----:B------:R-:W-:-:S03]  /*06d0*/  ULOP3.LUT UR4, UR5, 0x7ffffffc, URZ, 0xc0, !UPT ;  /* 0x7ffffffc05047892 */ /* 0x000fc6000f8ec0ff */
[----:B------:R-:W2:Y:S01]  /*06e0*/  LDC R9, c[0x0][0x3fc] ;  /* 0x0000ff00ff097b82 */ /* 0x000ea20000000800 */
[----:B------:R-:W-:-:S07]  /*06f0*/  UIADD3 UR5, UPT, UPT, -UR4, URZ, URZ ;  /* 0x000000ff04057290 */ /* 0x000fce000fffe1ff */
[----:B------:R-:W3:Y:S01]  /*0700*/  LDC.64 R14, c[0x0][0x380] ;  /* 0x0000e000ff0e7b82 */ /* 0x000ee20000000a00 */
[----:B-1----:R-:W-:Y:S01]  /*0710*/  IMAD R8, R0, UR6, R7 ;  /* 0x0000000600087c24 */ /* 0x002fe2000f8e0207 */
[----:B0-----:R-:W-:-:S03]  /*0720*/  IADD3 R17, PT, PT, R7, R19, RZ ;  /* 0x0000001307117210 */ /* 0x001fc60007ffe0ff */
[C---:B------:R-:W-:Y:S01]  /*0730*/  IMAD R11, R19.reuse, 0x3, R8 ;  /* 0x00000003130b7824 */ /* 0x040fe200078e0208 */
[----:B------:R-:W-:Y:S01]  /*0740*/  LEA R20, R19, R8, 0x1 ;  /* 0x0000000813147211 */ /* 0x000fe200078e08ff */
[----:B------:R-:W-:-:S07]  /*0750*/  IMAD R4, R0, UR6, R17 ;  /* 0x0000000600047c24 */ /* 0x000fce000f8e0211 */
.L_x_10:
[----:B------:R-:W-:Y:S01]  /*0760*/  ISETP.LT.OR P4, PT, R8, RZ, P0 ;  /* 0x000000ff0800720c */ /* 0x000fe20000781670 */
[----:B------:R-:W-:Y:S01]  /*0770*/  BSSY.RECONVERGENT B0, `(.L_x_2) ;  /* 0x000000f000007945 */ /* 0x000fe20003800200 */
[----:B------:R-:W-:Y:S02]  /*0780*/  ISETP.LT.OR P3, PT, R4, RZ, P0 ;  /* 0x000000ff0400720c */ /* 0x000fe40000761670 */
[----:B------:R-:W-:Y:S02]  /*0790*/  ISETP.LT.OR P1, PT, R20, RZ, P0 ;  /* 0x000000ff1400720c */ /* 0x000fe40000721670 */
[----:B------:R-:W-:-:S07]  /*07a0*/  ISETP.LT.OR P2, PT, R11, RZ, P0 ;  /* 0x000000ff0b00720c */ /* 0x000fce0000741670 */
[----:B------:R-:W-:Y:S06]  /*07b0*/  @P4 BRA `(.L_x_3) ;  /* 0x0000000000284947 */ /* 0x000fec0003800000 */
[----:B-----5:R-:W-:-:S05]  /*07c0*/  IMAD R17, R5, R10, R6 ;  /* 0x0000000a05117224 */ /* 0x020fca00078e0206 */
[----:B------:R-:W-:-:S13]  /*07d0*/  ISETP.GE.AND P4, PT, R17, RZ, PT ;  /* 0x000000ff1100720c */ /* 0x000fda0003f86270 */
[----:B------:R-:W-:Y:S05]  /*07e0*/  @!P4 BRA `(.L_x_3) ;  /* 0x00000000001cc947 */ /* 0x000fea0003800000 */
[----:B------:R-:W-:-:S04]  /*07f0*/  IMAD.WIDE.U32 R16, R17, 0x2, R12 ;  /* 0x0000000211107825 */ /* 0x000fc800078e000c */
[----:B---3--:R-:W-:Y:S02]  /*0800*/  IMAD.WIDE.U32 R18, R8, 0x2, R14 ;  /* 0x0000000208127825 */ /* 0x008fe400078e000e */
[----:B------:R-:W3:Y:S04]  /*0810*/  LD.E.U16 R16, desc[UR10][R16.64] ;  /* 0x0000000a10107980 */ /* 0x000ee8000c101500 */
[----:B------:R-:W4:Y:S01]  /*0820*/  LDG.E.U16 R18, desc[UR10][R18.64] ;  /* 0x0000000a12127981 */ /* 0x000f22000c1e1500 */
[----:B---3--:R-:W-:Y:S01]  /*0830*/  SHF.L.U32 R23, R16, 0x10, RZ ;  /* 0x0000001010177819 */ /* 0x008fe200000006ff */
[----:B----4-:R-:W-:-:S04]  /*0840*/  IMAD.U32 R22, R18, 0x10000, RZ ;  /* 0x0001000012167824 */ /* 0x010fc800078e00ff */
[----:B------:R-:W-:-:S07]  /*0850*/  FFMA R21, R22, R23, R21 ;  /* 0x0000001716157223 */ /* 0x000fce0000000015 */
.L_x_3:
[----:B------:R-:W-:Y:S05]  /*0860*/  BSYNC.RECONVERGENT B0 ;  /* 0x0000000000007941 */ /* 0x000fea0003800200 */
.L_x_2:
[----:B------:R-:W-:Y:S04]  /*0870*/  BSSY.RECONVERGENT B0, `(.L_x_4) ;  /* 0x000000d000007945 */ /* 0x000fe80003800200 */
[----:B------:R-:W-:Y:S05]  /*0880*/  @P3 BRA `(.L_x_5) ;  /* 0x00000000002c3947 */ /* 0x000fea0003800000 */
[----:B-----5:R-:W-:-:S05]  /*0890*/  IMAD R17, R5, R10, R5 ;  /* 0x0000000a05117224 */ /* 0x020fca00078e0205 */
[----:B------:R-:W-:-:S04]  /*08a0*/  IADD3 R19, PT, PT, R6, R17, RZ ;  /* 0x0000001106137210 */ /* 0x000fc80007ffe0ff */
        /* <DEDUP_REMOVED lines=9> */
.L_x_5:
[----:B------:R-:W-:Y:S05]  /*0940*/  BSYNC.RECONVERGENT B0 ;  /* 0x0000000000007941 */ /* 0x000fea0003800200 */
.L_x_4:
[----:B------:R-:W-:Y:S04]  /*0950*/  BSSY.RECONVERGENT B0, `(.L_x_6) ;  /* 0x000000d000007945 */ /* 0x000fe80003800200 */
[----:B------:R-:W-:Y:S05]  /*0960*/  @P1 BRA `(.L_x_7) ;  /* 0x00000000002c1947 */ /* 0x000fea0003800000 */
[----:B------:R-:W-:-:S05]  /*0970*/  IADD3 R16, PT, PT, R10, 0x2, RZ ;  /* 0x000000020a107810 */ /* 0x000fca0007ffe0ff */
        /* <DEDUP_REMOVED lines=10> */
.L_x_7:
[----:B------:R-:W-:Y:S05]  /*0a20*/  BSYNC.RECONVERGENT B0 ;  /* 0x0000000000007941 */ /* 0x000fea0003800200 */
.L_x_6:
        /* <DEDUP_REMOVED lines=13> */
.L_x_9:
[----:B------:R-:W-:Y:S05]  /*0b00*/  BSYNC.RECONVERGENT B0 ;  /* 0x0000000000007941 */ /* 0x000fea0003800200 */
.L_x_8:
[----:B------:R-:W-:Y:S01]  /*0b10*/  UIADD3 UR5, UPT, UPT, UR5, 0x4, URZ ;  /* 0x0000000405057890 */ /* 0x000fe2000fffe0ff */
[----:B------:R-:W-:Y:S01]  /*0b20*/  IADD3 R10, PT, PT, R10, 0x4, RZ ;  /* 0x000000040a0a7810 */ /* 0x000fe20007ffe0ff */
[C---:B--2---:R-:W-:Y:S01]  /*0b30*/  IMAD R11, R9.reuse, 0x4, R11 ;  /* 0x00000004090b7824 */ /* 0x044fe200078e020b */
[C---:B------:R-:W-:Y:S01]  /*0b40*/  LEA R20, R9.reuse, R20, 0x2 ;  /* 0x0000001409147211 */ /* 0x040fe200078e10ff */
[----:B------:R-:W-:Y:S01]  /*0b50*/  UISETP.NE.AND UP0, UPT, UR5, URZ, UPT ;  /* 0x000000ff0500728c */ /* 0x000fe2000bf05270 */
[C---:B------:R-:W-:Y:S01]  /*0b60*/  LEA R8, R9.reuse, R8, 0x2 ;  /* 0x0000000809087211 */ /* 0x040fe200078e10ff */
[----:B------:R-:W-:-:S07]  /*0b70*/  IMAD R4, R9, 0x4, R4 ;  /* 0x0000000409047824 */ /* 0x000fce00078e0204 */
[----:B------:R-:W-:Y:S05]  /*0b80*/  BRA.U UP0, `(.L_x_10) ;  /* 0xfffffff900f47547 */ /* 0x000fea000b83ffff */
.L_x_1:
[----:B------:R-:W-:-:S09]  /*0b90*/  UISETP.NE.AND UP0, UPT, UR8, URZ, UPT ;  /* 0x000000ff0800728c */ /* 0x000fd2000bf05270 */
[----:B------:R-:W-:Y:S05]  /*0ba0*/  BRA.U !UP0, `(.L_x_0) ;  /* 0x0000000108687547 */ /* 0x000fea000b800000 */
[----:B------:R-:W0:Y:S01]  /*0bb0*/  LDC R4, c[0x0][0x3fc] ;  /* 0x0000ff00ff047b82 */ /* 0x000e220000000800 */
[----:B------:R-:W1:Y:S01]  /*0bc0*/  LDCU UR5, c[0x0][0x3f4] ;  /* 0x00007e80ff0577ac */ /* 0x000e620008000800 */
[----:B------:R-:W2:Y:S06]  /*0bd0*/  LDCU UR12, c[0x0][0x3fc] ;  /* 0x00007f80ff0c77ac */ /* 0x000eac0008000800 */
[----:B------:R-:W4:Y:S01]  /*0be0*/  LDC.64 R8, c[0x0][0x380] ;  /* 0x0000e000ff087b82 */ /* 0x000f220000000a00 */
[----:B------:R-:W-:Y:S01]  /*0bf0*/  UIADD3 UR9, UPT, UPT, -UR8, URZ, URZ ;  /* 0x000000ff08097290 */ /* 0x000fe2000fffe1ff */
[----:B0-----:R-:W-:-:S04]  /*0c00*/  IMAD R7, R4, UR4, R7 ;  /* 0x0000000404077c24 */ /* 0x001fc8000f8e0207 */
[----:B-12---:R-:W-:-:S07]  /*0c10*/  IMAD R7, R0, UR5, R7 ;  /* 0x0000000500077c24 */ /* 0x006fce000f8e0207 */
.L_x_13:
[----:B------:R-:W-:Y:S01]  /*0c20*/  ISETP.LT.OR P1, PT, R7, RZ, P0 ;  /* 0x000000ff0700720c */ /* 0x000fe20000721670 */
[----:B------:R-:W-:Y:S01]  /*0c30*/  UIADD3 UR9, UPT, UPT, UR9, 0x1, URZ ;  /* 0x0000000109097890 */ /* 0x000fe2000fffe0ff */
[----:B------:R-:W-:Y:S03]  /*0c40*/  BSSY.RECONVERGENT B0, `(.L_x_11) ;  /* 0x000000d000007945 */ /* 0x000fe60003800200 */
[----:B------:R-:W-:-:S08]  /*0c50*/  UISETP.NE.AND UP0, UPT, UR9, URZ, UPT ;  /* 0x000000ff0900728c */ /* 0x000fd0000bf05270 */
[----:B------:R-:W-:Y:S05]  /*0c60*/  @P1 BRA `(.L_x_12) ;  /* 0x0000000000281947 */ /* 0x000fea0003800000 */
[----:B---3-5:R-:W-:-:S05]  /*0c70*/  IMAD R15, R5, UR4, R6 ;  /* 0x00000004050f7c24 */ /* 0x028fca000f8e0206 */
[----:B------:R-:W-:-:S13]  /*0c80*/  ISETP.GE.AND P1, PT, R15, RZ, PT ;  /* 0x000000ff0f00720c */ /* 0x000fda0003f26270 */
[----:B------:R-:W-:Y:S05]  /*0c90*/  @!P1 BRA `(.L_x_12) ;  /* 0x00000000001c9947 */ /* 0x000fea0003800000 */
[----:B----4-:R-:W-:-:S04]  /*0ca0*/  IMAD.WIDE.U32 R10, R7, 0x2, R8 ;  /* 0x00000002070a7825 */ /* 0x010fc800078e0008 */
[----:B------:R-:W-:Y:S02]  /*0cb0*/  IMAD.WIDE.U32 R14, R15, 0x2, R12 ;  /* 0x000000020f0e7825 */ /* 0x000fe400078e000c */
[----:B------:R-:W2:Y:S04]  /*0cc0*/  LDG.E.U16 R10, desc[UR10][R10.64] ;  /* 0x0000000a0a0a7981 */ /* 0x000ea8000c1e1500 */
[----:B------:R-:W3:Y:S01]  /*0cd0*/  LD.E.U16 R14, desc[UR10][R14.64] ;  /* 0x0000000a0e0e7980 */ /* 0x000ee2000c101500 */
[----:B--2---:R-:W-:Y:S02]  /*0ce0*/  SHF.L.U32 R4, R10, 0x10, RZ ;  /* 0x000000100a047819 */ /* 0x004fe400000006ff */
[----:B---3--:R-:W-:-:S05]  /*0cf0*/  SHF.L.U32 R16, R14, 0x10, RZ ;  /* 0x000000100e107819 */ /* 0x008fca00000006ff */
[----:B------:R-:W-:-:S07]  /*0d00*/  FFMA R21, R4, R16, R21 ;  /* 0x0000001004157223 */ /* 0x000fce0000000015 */
.L_x_12:
[----:B------:R-:W-:Y:S05]  /*0d10*/  BSYNC.RECONVERGENT B0 ;  /* 0x0000000000007941 */ /* 0x000fea0003800200 */
.L_x_11:
[----:B------:R-:W-:Y:S01]  /*0d20*/  VIADD R7, R7, UR12 ;  /* 0x0000000c07077c36 */ /* 0x000fe20008000000 */
[----:B------:R-:W-:Y:S01]  /*0d30*/  UIADD3 UR4, UPT, UPT, UR4, 0x1, URZ ;  /* 0x0000000104047890 */ /* 0x000fe2000fffe0ff */
[----:B------:R-:W-:Y:S11]  /*0d40*/  BRA.U UP0, `(.L_x_13) ;  /* 0xfffffffd00b47547 */ /* 0x000ff6000b83ffff */
.L_x_0:
[----:B-----5:R-:W0:Y:S01]  /*0d50*/  LDC.64 R4, c[0x0][0x3b8] ;  /* 0x0000ee00ff047b82 */ /* 0x020e220000000a00 */
[----:B------:R-:W1:Y:S01]  /*0d60*/  LDCU.64 UR6, c[0x0][0x400] ;  /* 0x00008000ff0677ac */ /* 0x000e620008000a00 */
[----:B------:R-:W2:Y:S01]  /*0d70*/  LDCU UR5, c[0x0][0x3e0] ;  /* 0x00007c00ff0577ac */ /* 0x000ea20008000800 */
[----:B0-----:R-:W-:-:S06]  /*0d80*/  IMAD.WIDE.U32 R4, R0, 0x4, R4 ;  /* 0x0000000400047825 */ /* 0x001fcc00078e0004 */
[----:B------:R-:W3:Y:S01]  /*0d90*/  LDG.E R4, desc[UR10][R4.64] ;  /* 0x0000000a04047981 */ /* 0x000ee2000c1e1900 */
[----:B-1----:R-:W-:Y:S01]  /*0da0*/  IMAD R2, R2, UR6, RZ ;  /* 0x0000000602027c24 */ /* 0x002fe2000f8e02ff */
[----:B--2---:R-:W-:Y:S01]  /*0db0*/  UIMAD UR5, UR5, UR6, URZ ;  /* 0x00000006050572a4 */ /* 0x004fe2000f8e02ff */
[----:B---3--:R-:W-:-:S05]  /*0dc0*/  IADD3 R3, PT, PT, R3, R4, RZ ;  /* 0x0000000403037210 */ /* 0x008fca0007ffe0ff */
[----:B------:R-:W-:-:S05]  /*0dd0*/  IMAD R7, R3, UR7, R2 ;  /* 0x0000000703077c24 */ /* 0x000fca000f8e0202 */
[----:B------:R-:W-:-:S04]  /*0de0*/  ISETP.GE.AND P0, PT, R7, UR5, PT ;  /* 0x0000000507007c0c */ /* 0x000fc8000bf06270 */
[----:B------:R-:W-:-:S13]  /*0df0*/  ISETP.LT.OR P0, PT, R7, RZ, P0 ;  /* 0x000000ff0700720c */ /* 0x000fda0000701670 */
[----:B------:R-:W-:Y:S05]  /*0e00*/  @P0 EXIT ;  /* 0x000000000000094d */ /* 0x000fea0003800000 */
[----:B------:R-:W0:Y:S01]  /*0e10*/  LDCU.U8 UR4, c[0x0][0x3f0] ;  /* 0x00007e00ff0477ac */ /* 0x000e220008000000 */
[----:B------:R-:W1:Y:S01]  /*0e20*/  LDC.64 R2, c[0x0][0x390] ;  /* 0x0000e400ff027b82 */ /* 0x000e620000000a00 */
[----:B------:R-:W-:Y:S01]  /*0e30*/  F2FP.BF16.F32.PACK_AB R21, RZ, R21 ;  /* 0x00000015ff15723e */ /* 0x000fe200000010ff */
[----:B0-----:R-:W-:-:S04]  /*0e40*/  UPRMT UR4, UR4, 0x8880, URZ ;  /* 0x0000888004047896 */ /* 0x001fc800080000ff */
[----:B------:R-:W-:Y:S01]  /*0e50*/  UISETP.NE.AND UP0, UPT, UR4, URZ, UPT ;  /* 0x000000ff0400728c */ /* 0x000fe2000bf05270 */
[----:B-1----:R-:W-:-:S08]  /*0e60*/  IMAD.WIDE.U32 R2, R7, 0x2, R2 ;  /* 0x0000000207027825 */ /* 0x002fd000078e0002 */
[----:B------:R-:W-:Y:S05]  /*0e70*/  BRA.U !UP0, `(.L_x_14) ;  /* 0x0000000108107547 */ /* 0x000fea000b800000 */
[----:B------:R-:W2:Y:S02]  /*0e80*/  LDG.E.U16 R0, desc[UR10][R2.64] ;  /* 0x0000000a02007981 */ /* 0x000ea4000c1e1500 */
[----:B--2---:R-:W-:-:S04]  /*0e90*/  SHF.L.U32 R4, R0, 0x10, RZ ;  /* 0x0000001000047819 */ /* 0x004fc800000006ff */
[----:B------:R-:W-:-:S13]  /*0ea0*/  FSETP.NE.AND P0, PT, |R4|, +INF , PT ;  /* 0x7f8000000400780b */ /* 0x000fda0003f05200 */
[----:B------:R-:W-:-:S07]  /*0eb0*/  @P0 HADD2.BF16_V2 R21, R21.H0_H0, R0.H0_H0 ;  /* 0x2000000015150230 */ /* 0x000fce0000200800 */
.L_x_14:
[----:B------:R-:W-:Y:S01]  /*0ec0*/  STG.E.U16 desc[UR10][R2.64], R21 ;  /* 0x0000001502007986 */ /* 0x000fe2000c10150a */
[----:B------:R-:W-:Y:S05]  /*0ed0*/  EXIT ;  /* 0x000000000000794d */ /* 0x000fea0003800000 */
.L_x_15:
[----:B------:R-:W-:-:S00]  /*0ee0*/  BRA `(.L_x_15) ;  /* 0xfffffffc00fc7947 */ /* 0x000fc0000383ffff */
[----:B------:R-:W-:-:S00]  /*0ef0*/  NOP ;  /* 0x0000000000007918 */ /* 0x000fc00000000000 */
        /* <DEDUP_REMOVED lines=8> */
.L_x_48:


//--------------------- .text._Z18lora_expand_kernelI6__halfS0_EvPKT_PKvPT0_PKiS9_S9_S9_S9_S9_S9_S9_S9_iiiibiiiii --------------------------
	.section	.text._Z18lora_expand_kernelI6__halfS0_EvPKT_PKvPT0_PKiS9_S9_S9_S9_S9_S9_S9_S9_iiiibiiiii,"ax",@progbits
	.align	128
        .global         _Z18lora_expand_kernelI6__halfS0_EvPKT_PKvPT0_PKiS9_S9_S9_S9_S9_S9_S9_S9_iiiibiiiii
        .type           _Z18lora_expand_kernelI6__halfS0_EvPKT_PKvPT0_PKiS9_S9_S9_S9_S9_S9_S9_S9_iiiibiiiii,@function
        .size           _Z18lora_expand_kernelI6__halfS0_EvPKT_PKvPT0_PKiS9_S9_S9_S9_S9_S9_S9_S9_iiiibiiiii,(.L_x_49 - _Z18lora_expand_kernelI6__halfS0_EvPKT_PKvPT0_PKiS9_S9_S9_S9_S9_S9_S9_S9_iiiibiiiii)
        .other          _Z18lora_expand_kernelI6__halfS0_EvPKT_PKvPT0_PKiS9_S9_S9_S9_S9_S9_S9_S9_iiiibiiiii,@"STO_CUDA_ENTRY STV_DEFAULT"
_Z18lora_expand_kernelI6__halfS0_EvPKT_PKvPT0_PKiS9_S9_S9_S9_S9_S9_S9_S9_iiiibiiiii:
.text._Z18lora_expand_kernelI6__halfS0_EvPKT_PKvPT0_PKiS9_S9_S9_S9_S9_S9_S9_S9_iiiibiiiii:
        /* <DEDUP_REMOVED lines=26> */
[----:B-1----:R-:W-:Y:S01]  /*01a0*/  HFMA2 R8, -RZ, RZ, 0, 0 ;  /* 0x00000000ff087431 */ /* 0x002fe200000001ff */
[----:B--2---:R-:W-:-:S05]  /*01b0*/  IADD3 R13, PT, PT, RZ, -R9, RZ ;  /* 0x80000009ff0d7210 */ /* 0x004fca0007ffe0ff */
[----:B------:R-:W-:-:S04]  /*01c0*/  IMAD R13, R13, R10, RZ ;  /* 0x0000000a0d0d7224 */ /* 0x000fc800078e02ff */
[----:B------:R-:W-:-:S06]  /*01d0*/  IMAD.HI.U32 R6, R9, R13, R8 ;  /* 0x0000000d09067227 */ /* 0x000fcc00078e0008 */
[----:B------:R-:W-:-:S05]  /*01e0*/  IMAD.HI.U32 R9, R6, R7, RZ ;  /* 0x0000000706097227 */ /* 0x000fca00078e00ff */
[----:B------:R-:W-:-:S05]  /*01f0*/  IADD3 R6, PT, PT, -R9, RZ, RZ ;  /* 0x000000ff09067210 */ /* 0x000fca0007ffe1ff */
[----:B------:R-:W-:-:S05]  /*0200*/  IMAD R7, R10, R6, R7 ;  /* 0x000000060a077224 */ /* 0x000fca00078e0207 */
[----:B------:R-:W-:-:S13]  /*0210*/  ISETP.GE.U32.AND P0, PT, R7, R10, PT ;  /* 0x0000000a0700720c */ /* 0x000fda0003f06070 */
[-C--:B------:R-:W-:Y:S02]  /*0220*/  @P0 IADD3 R7, PT, PT, R7, -R10.reuse, RZ ;  /* 0x8000000a07070210 */ /* 0x080fe40007ffe0ff */
[----:B------:R-:W-:Y:S02]  /*0230*/  @P0 IADD3 R9, PT, PT, R9, 0x1, RZ ;  /* 0x0000000109090810 */ /* 0x000fe40007ffe0ff */
[----:B------:R-:W-:-:S13]  /*0240*/  ISETP.GE.U32.AND P1, PT, R7, R10, PT ;  /* 0x0000000a0700720c */ /* 0x000fda0003f26070 */
[----:B------:R-:W-:Y:S02]  /*0250*/  @P1 IADD3 R9, PT, PT, R9, 0x1, RZ ;  /* 0x0000000109091810 */ /* 0x000fe40007ffe0ff */
[----:B------:R-:W-:-:S04]  /*0260*/  @!P2 LOP3.LUT R9, RZ, R10, RZ, 0x33, !PT ;  /* 0x0000000aff09a212 */ /* 0x000fc800078e33ff */
[----:B------:R-:W1:Y:S01]  /*0270*/  I2F.U32.RP R11, R9 ;  /* 0x00000009000b7306 */ /* 0x000e620000209000 */
[----:B------:R-:W-:Y:S02]  /*0280*/  IADD3 R13, PT, PT, RZ, -R9, RZ ;  /* 0x80000009ff0d7210 */ /* 0x000fe40007ffe0ff */
[----:B------:R-:W-:-:S05]  /*0290*/  ISETP.NE.U32.AND P2, PT, R9, RZ, PT ;  /* 0x000000ff0900720c */ /* 0x000fca0003f45070 */
[----:B-1----:R-:W1:Y:S02]  /*02a0*/  MUFU.RCP R11, R11 ;  /* 0x0000000b000b7308 */ /* 0x002e640000001000 */
[----:B-1----:R-:W-:-:S06]  /*02b0*/  IADD3 R6, PT, PT, R11, 0xffffffe, RZ ;  /* 0x0ffffffe0b067810 */ /* 0x002fcc0007ffe0ff */
[----:B------:R1:W2:Y:S02]  /*02c0*/  F2I.FTZ.U32.TRUNC.NTZ R7, R6 ;  /* 0x0000000600077305 */ /* 0x0002a4000021f000 */
[----:B-1----:R-:W-:Y:S02]  /*02d0*/  IMAD.MOV.U32 R6, RZ, RZ, RZ ;  /* 0x000000ffff067224 */ /* 0x002fe400078e00ff */
[----:B--2---:R-:W-:-:S04]  /*02e0*/  IMAD R13, R13, R7, RZ ;  /* 0x000000070d0d7224 */ /* 0x004fc800078e02ff */
[----:B------:R-:W-:-:S06]  /*02f0*/  IMAD.HI.U32 R7, R7, R13, R6 ;  /* 0x0000000d07077227 */ /* 0x000fcc00078e0006 */
[----:B0-----:R-:W-:Y:S02]  /*0300*/  IMAD.HI.U32 R8, R7, UR4, RZ ;  /* 0x0000000407087c27 */ /* 0x001fe4000f8e00ff */
[----:B------:R-:W0:Y:S03]  /*0310*/  LDC.64 R6, c[0x0][0x3b0] ;  /* 0x0000ec00ff067b82 */ /* 0x000e260000000a00 */
[----:B------:R-:W-:-:S05]  /*0320*/  IADD3 R12, PT, PT, -R8, RZ, RZ ;  /* 0x000000ff080c7210 */ /* 0x000fca0007ffe1ff */
[----:B------:R-:W-:-:S05]  /*0330*/  IMAD R12, R9, R12, UR4 ;  /* 0x00000004090c7e24 */ /* 0x000fca000f8e020c */
[----:B------:R-:W-:Y:S01]  /*0340*/  ISETP.GE.U32.AND P0, PT, R12, R9, PT ;  /* 0x000000090c00720c */ /* 0x000fe20003f06070 */
[----:B0-----:R-:W-:-:S12]  /*0350*/  IMAD.WIDE.U32 R6, R2, 0x4, R6 ;  /* 0x0000000402067825 */ /* 0x001fd800078e0006 */
[----:B------:R-:W-:-:S04]  /*0360*/  @P0 IADD3 R12, PT, PT, -R9, R12, RZ ;  /* 0x0000000c090c0210 */ /* 0x000fc80007ffe1ff */
        /* <DEDUP_REMOVED lines=13> */
[----:B--2---:R-:W-:-:S05]  /*0440*/  IADD3 R3, PT, PT, R14, R7, RZ ;  /* 0x000000070e037210 */ /* 0x004fca0007ffe0ff */
        /* <DEDUP_REMOVED lines=38> */
[----:B------:R-:W-:Y:S01]  /*06b0*/  HFMA2 R21, -RZ, RZ, 0, 0 ;  /* 0x00000000ff157431 */ /* 0x000fe200000001ff */
[----:B------:R-:W-:Y:S01]  /*06c0*/  MOV R10, RZ ;  /* 0x000000ff000a7202 */ /* 0x000fe20000000f00 */
[----:B------:R-:W-:-:S04]  /*06d0*/  ULOP3.LUT UR4, UR5, 0x7ffffffc, URZ, 0xc0, !UPT ;  /* 0x7ffffffc05047892 */ /* 0x000fc8000f8ec0ff */
        /* <DEDUP_REMOVED lines=8> */
.L_x_26:
        /* <DEDUP_REMOVED lines=9> */
[----:B---3--:R-:W-:-:S04]  /*07f0*/  IMAD.WIDE.U32 R18, R8, 0x2, R14 ;  /* 0x0000000208127825 */ /* 0x008fc800078e000e */
[----:B------:R-:W-:Y:S02]  /*0800*/  IMAD.WIDE.U32 R16, R17, 0x2, R12 ;  /* 0x0000000211107825 */ /* 0x000fe400078e000c */
[----:B------:R-:W3:Y:S04]  /*0810*/  LDG.E.U16 R18, desc[UR10][R18.64] ;  /* 0x0000000a12127981 */ /* 0x000ee8000c1e1500 */
[----:B------:R-:W4:Y:S01]  /*0820*/  LD.E.U16 R16, desc[UR10][R16.64] ;  /* 0x0000000a10107980 */ /* 0x000f22000c101500 */
[----:B---3--:R-:W-:Y:S02]  /*0830*/  HADD2.F32 R22, -RZ, R18.H0_H0 ;  /* 0x20000012ff167230 */ /* 0x008fe40000004100 */
[----:B----4-:R-:W-:-:S05]  /*0840*/  HADD2.F32 R23, -RZ, R16.H0_H0 ;  /* 0x20000010ff177230 */ /* 0x010fca0000004100 */
[----:B------:R-:W-:-:S07]  /*0850*/  FFMA R21, R22, R23, R21 ;  /* 0x0000001716157223 */ /* 0x000fce0000000015 */
.L_x_19:
[----:B------:R-:W-:Y:S05]  /*0860*/  BSYNC.RECONVERGENT B0 ;  /* 0x0000000000007941 */ /* 0x000fea0003800200 */
.L_x_18:
[----:B------:R-:W-:Y:S04]  /*0870*/  BSSY.RECONVERGENT B0, `(.L_x_20) ;  /* 0x000000d000007945 */ /* 0x000fe80003800200 */
[----:B------:R-:W-:Y:S05]  /*0880*/  @P3 BRA `(.L_x_21) ;  /* 0x00000000002c3947 */ /* 0x000fea0003800000 */
[----:B-----5:R-:W-:-:S05]  /*0890*/  IMAD R17, R5, R10, R5 ;  /* 0x0000000a05117224 */ /* 0x020fca00078e0205 */
[----:B------:R-:W-:-:S04]  /*08a0*/  IADD3 R19, PT, PT, R6, R17, RZ ;  /* 0x0000001106137210 */ /* 0x000fc80007ffe0ff */
        /* <DEDUP_REMOVED lines=9> */
.L_x_21:
[----:B------:R-:W-:Y:S05]  /*0940*/  BSYNC.RECONVERGENT B0 ;  /* 0x0000000000007941 */ /* 0x000fea0003800200 */
.L_x_20:
[----:B------:R-:W-:Y:S04]  /*0950*/  BSSY.RECONVERGENT B0, `(.L_x_22) ;  /* 0x000000d000007945 */ /* 0x000fe80003800200 */
[----:B------:R-:W-:Y:S05]  /*0960*/  @P1 BRA `(.L_x_23) ;  /* 0x00000000002c1947 */ /* 0x000fea0003800000 */
[----:B------:R-:W-:-:S05]  /*0970*/  IADD3 R16, PT, PT, R10, 0x2, RZ ;  /* 0x000000020a107810 */ /* 0x000fca0007ffe0ff */
        /* <DEDUP_REMOVED lines=10> */
.L_x_23:
[----:B------:R-:W-:Y:S05]  /*0a20*/  BSYNC.RECONVERGENT B0 ;  /* 0x0000000000007941 */ /* 0x000fea0003800200 */
.L_x_22:
[----:B------:R-:W-:Y:S04]  /*0a30*/  BSSY.RECONVERGENT B0, `(.L_x_24) ;  /* 0x000000d000007945 */ /* 0x000fe80003800200 */
[----:B------:R-:W-:Y:S05]  /*0a40*/  @P2 BRA `(.L_x_25) ;  /* 0x00000000002c2947 */ /* 0x000fea0003800000 */
[----:B------:R-:W-:-:S04]  /*0a50*/  VIADD R16, R10, 0x3 ;  /* 0x000000030a107836 */ /* 0x000fc80000000000 */
        /* <DEDUP_REMOVED lines=10> */
.L_x_25:
[----:B------:R-:W-:Y:S05]  /*0b00*/  BSYNC.RECONVERGENT B0 ;  /* 0x0000000000007941 */ /* 0x000fea0003800200 */
.L_x_24:
[----:B------:R-:W-:Y:S01]  /*0b10*/  UIADD3 UR5, UPT, UPT, UR5, 0x4, URZ ;  /* 0x0000000405057890 */ /* 0x000fe2000fffe0ff */
[----:B------:R-:W-:Y:S02]  /*0b20*/  IADD3 R10, PT, PT, R10, 0x4, RZ ;  /* 0x000000040a0a7810 */ /* 0x000fe40007ffe0ff */
[C---:B--2---:R-:W-:Y:S01]  /*0b30*/  LEA R11, R9.reuse, R11, 0x2 ;  /* 0x0000000b090b7211 */ /* 0x044fe200078e10ff */
[----:B------:R-:W-:Y:S01]  /*0b40*/  UISETP.NE.AND UP0, UPT, UR5, URZ, UPT ;  /* 0x000000ff0500728c */ /* 0x000fe2000bf05270 */
[C---:B------:R-:W-:Y:S02]  /*0b50*/  LEA R20, R9.reuse, R20, 0x2 ;  /* 0x0000001409147211 */ /* 0x040fe400078e10ff */
[C---:B------:R-:W-:Y:S02]  /*0b60*/  LEA R8, R9.reuse, R8, 0x2 ;  /* 0x0000000809087211 */ /* 0x040fe400078e10ff */
[----:B------:R-:W-:-:S04]  /*0b70*/  LEA R4, R9, R4, 0x2 ;  /* 0x0000000409047211 */ /* 0x000fc800078e10ff */
[----:B------:R-:W-:Y:S05]  /*0b80*/  BRA.U UP0, `(.L_x_26) ;  /* 0xfffffff900f47547 */ /* 0x000fea000b83ffff */
.L_x_17:
        /* <DEDUP_REMOVED lines=9> */
.L_x_29:
        /* <DEDUP_REMOVED lines=12> */
[----:B--2---:R-:W-:Y:S02]  /*0ce0*/  HADD2.F32 R4, -RZ, R10.H0_H0 ;  /* 0x2000000aff047230 */ /* 0x004fe40000004100 */
[----:B---3--:R-:W-:-:S05]  /*0cf0*/  HADD2.F32 R16, -RZ, R14.H0_H0 ;  /* 0x2000000eff107230 */ /* 0x008fca0000004100 */
[----:B------:R-:W-:-:S07]  /*0d00*/  FFMA R21, R4, R16, R21 ;  /* 0x0000001004157223 */ /* 0x000fce0000000015 */
.L_x_28:
[----:B------:R-:W-:Y:S05]  /*0d10*/  BSYNC.RECONVERGENT B0 ;  /* 0x0000000000007941 */ /* 0x000fea0003800200 */
.L_x_27:
[----:B------:R-:W-:Y:S01]  /*0d20*/  IADD3 R7, PT, PT, R7, UR12, RZ ;  /* 0x0000000c07077c10 */ /* 0x000fe2000fffe0ff */
[----:B------:R-:W-:Y:S01]  /*0d30*/  UIADD3 UR4, UPT, UPT, UR4, 0x1, URZ ;  /* 0x0000000104047890 */ /* 0x000fe2000fffe0ff */
[----:B------:R-:W-:Y:S11]  /*0d40*/  BRA.U UP0, `(.L_x_29) ;  /* 0xfffffffd00b47547 */ /* 0x000ff6000b83ffff */
.L_x_16:
        /* <DEDUP_REMOVED lines=14> */
[----:B------:R-:W-:Y:S01]  /*0e30*/  F2FP.F16.F32.PACK_AB R21, RZ, R21 ;  /* 0x00000015ff15723e */ /* 0x000fe200000000ff */
[----:B0-----:R-:W-:-:S04]  /*0e40*/  UPRMT UR4, UR4, 0x8880, URZ ;  /* 0x0000888004047896 */ /* 0x001fc800080000ff */
[----:B------:R-:W-:Y:S01]  /*0e50*/  UISETP.NE.AND UP0, UPT, UR4, URZ, UPT ;  /* 0x000000ff0400728c */ /* 0x000fe2000bf05270 */
[----:B-1----:R-:W-:-:S08]  /*0e60*/  IMAD.WIDE.U32 R2, R7, 0x2, R2 ;  /* 0x0000000207027825 */ /* 0x002fd000078e0002 */
[----:B------:R-:W-:Y:S05]  /*0e70*/  BRA.U !UP0, `(.L_x_30) ;  /* 0x0000000108107547 */ /* 0x000fea000b800000 */
[----:B------:R-:W2:Y:S02]  /*0e80*/  LDG.E.U16 R0, desc[UR10][R2.64] ;  /* 0x0000000a02007981 */ /* 0x000ea4000c1e1500 */
[----:B--2---:R-:W-:-:S05]  /*0e90*/  HADD2.F32 R4, -RZ, R0.H0_H0 ;  /* 0x20000000ff047230 */ /* 0x004fca0000004100 */
[----:B------:R-:W-:-:S13]  /*0ea0*/  FSETP.NE.AND P0, PT, |R4|, +INF , PT ;  /* 0x7f8000000400780b */ /* 0x000fda0003f05200 */
[----:B------:R-:W-:-:S07]  /*0eb0*/  @P0 HADD2 R21, R21.H0_H0, R0.H0_H0 ;  /* 0x2000000015150230 */ /* 0x000fce0000000800 */
.L_x_30:
[----:B------:R-:W-:Y:S01]  /*0ec0*/  STG.E.U16 desc[UR10][R2.64], R21 ;  /* 0x0000001502007986 */ /* 0x000fe2000c10150a */
[----:B------:R-:W-:Y:S05]  /*0ed0*/  EXIT ;  /* 0x000000000000794d */ /* 0x000fea0003800000 */
.L_x_31:
        /* <DEDUP_REMOVED lines=10> */
.L_x_49:


//--------------------- .text._Z18lora_expand_kernelIf13__nv_bfloat16EvPKT_PKvPT0_PKiS9_S9_S9_S9_S9_S9_S9_S9_iiiibiiiii --------------------------
	.section	.text._Z18lora_expand_kernelIf13__nv_bfloat16EvPKT_PKvPT0_PKiS9_S9_S9_S9_S9_S9_S9_S9_iiiibiiiii,"ax",@progbits
	.align	128
        .global         _Z18lora_expand_kernelIf13__nv_bfloat16EvPKT_PKvPT0_PKiS9_S9_S9_S9_S9_S9_S9_S9_iiiibiiiii
        .type           _Z18lora_expand_kernelIf13__nv_bfloat16EvPKT_PKvPT0_PKiS9_S9_S9_S9_S9_S9_S9_S9_iiiibiiiii,@function
        .size           _Z18lora_expand_kernelIf13__nv_bfloat16EvPKT_PKvPT0_PKiS9_S9_S9_S9_S9_S9_S9_S9_iiiibiiiii,(.L_x_50 - _Z18lora_expand_kernelIf13__nv_bfloat16EvPKT_PKvPT0_PKiS9_S9_S9_S9_S9_S9_S9_S9_iiiibiiiii)
        .other          _Z18lora_expand_kernelIf13__nv_bfloat16EvPKT_PKvPT0_PKiS9_S9_S9_S9_S9_S9_S9_S9_iiiibiiiii,@"STO_CUDA_ENTRY STV_DEFAULT"
_Z18lora_expand_kernelIf13__nv_bfloat16EvPKT_PKvPT0_PKiS9_S9_S9_S9_S9_S9_S9_S9_iiiibiiiii:
.text._Z18lora_expand_kernelIf13__nv_bfloat16EvPKT_PKvPT0_PKiS9_S9_S9_S9_S9_S9_S9_S9_iiiibiiiii:
        /* <DEDUP_REMOVED lines=34> */
[----:B------:R-:W-:Y:S01]  /*0220*/  @P0 IADD3 R7, PT, PT, R7, -R10, RZ ;  /* 0x8000000a07070210 */ /* 0x000fe20007ffe0ff */
[----:B------:R-:W-:-:S03]  /*0230*/  @P0 VIADD R9, R9, 0x1 ;  /* 0x0000000109090836 */ /* 0x000fc60000000000 */
[----:B------:R-:W-:-:S13]  /*0240*/  ISETP.GE.U32.AND P1, PT, R7, R10, PT ;  /* 0x0000000a0700720c */ /* 0x000fda0003f26070 */
[----:B------:R-:W-:Y:S02]  /*0250*/  @P1 IADD3 R9, PT, PT, R9, 0x1, RZ ;  /* 0x0000000109091810 */ /* 0x000fe40007ffe0ff */
[----:B------:R-:W-:-:S04]  /*0260*/  @!P2 LOP3.LUT R9, RZ, R10, RZ, 0x33, !PT ;  /* 0x0000000aff09a212 */ /* 0x000fc800078e33ff */
[----:B------:R-:W1:Y:S01]  /*0270*/  I2F.U32.RP R11, R9 ;  /* 0x00000009000b7306 */ /* 0x000e620000209000 */
[----:B------:R-:W-:Y:S01]  /*0280*/  IMAD.MOV R13, RZ, RZ, -R9 ;  /* 0x000000ffff0d7224 */ /* 0x000fe200078e0a09 */
[----:B------:R-:W-:-:S06]  /*0290*/  ISETP.NE.U32.AND P2, PT, R9, RZ, PT ;  /* 0x000000ff0900720c */ /* 0x000fcc0003f45070 */
[----:B-1----:R-:W1:Y:S02]  /*02a0*/  MUFU.RCP R11, R11 ;  /* 0x0000000b000b7308 */ /* 0x002e640000001000 */
[----:B-1----:R-:W-:-:S06]  /*02b0*/  IADD3 R6, PT, PT, R11, 0xffffffe, RZ ;  /* 0x0ffffffe0b067810 */ /* 0x002fcc0007ffe0ff */
[----:B------:R1:W2:Y:S02]  /*02c0*/  F2I.FTZ.U32.TRUNC.NTZ R7, R6 ;  /* 0x0000000600077305 */ /* 0x0002a4000021f000 */
[----:B-1----:R-:W-:Y:S02]  /*02d0*/  HFMA2 R6, -RZ, RZ, 0, 0 ;  /* 0x00000000ff067431 */ /* 0x002fe400000001ff */
        /* <DEDUP_REMOVED lines=8> */
[----:B------:R-:W-:-:S05]  /*0360*/  @P0 IMAD.IADD R12, R12, 0x1, -R9 ;  /* 0x000000010c0c0824 */ /* 0x000fca00078e0a09 */
        /* <DEDUP_REMOVED lines=18> */
[----:B------:R-:W-:-:S05]  /*0490*/  @P0 VIADD R8, R8, 0x1 ;  /* 0x0000000108080836 */ /* 0x000fca0000000000 */
[----:B------:R-:W-:-:S04]  /*04a0*/  @P1 IADD3 R8, PT, PT, R8, 0x1, RZ ;  /* 0x0000000108081810 */ /* 0x000fc80007ffe0ff */
[----:B------:R-:W-:-:S05]  /*04b0*/  SEL R3, R9, R8, !P2 ;  /* 0x0000000809037207 */ /* 0x000fca0005000000 */
[----:B0-----:R-:W-:Y:S01]  /*04c0*/  IMAD R3, R3, UR4, R14 ;  /* 0x0000000403037c24 */ /* 0x001fe2000f8e020e */
[----:B--2---:R-:W-:-:S04]  /*04d0*/  ISETP.GE.AND P0, PT, R2, R5, PT ;  /* 0x000000050200720c */ /* 0x004fc80003f06270 */
[----:B---3--:R-:W-:-:S13]  /*04e0*/  ISETP.GE.OR P0, PT, R3, R12, P0 ;  /* 0x0000000c0300720c */ /* 0x008fda0000706670 */
[----:B------:R-:W-:Y:S05]  /*04f0*/  @P0 EXIT ;  /* 0x000000000000094d */ /* 0x000fea0003800000 */
[----:B------:R-:W0:Y:S01]  /*0500*/  LDCU UR5, c[0x0][0x3e8] ;  /* 0x00007d00ff0577ac */ /* 0x000e220008000800 */
[----:B------:R-:W-:Y:S01]  /*0510*/  MOV R21, RZ ;  /* 0x000000ff00157202 */ /* 0x000fe20000000f00 */
        /* <DEDUP_REMOVED lines=15> */
[----:B------:R-:W-:Y:S01]  /*0610*/  SHF.R.U32.HI R4, RZ, 0x1f, R4 ;  /* 0x0000001fff047819 */ /* 0x000fe20000011604 */
[----:B------:R-:W-:-:S03]  /*0620*/  IMAD.MOV.U32 R21, RZ, RZ, RZ ;  /* 0x000000ffff157224 */ /* 0x000fc600078e00ff */
        /* <DEDUP_REMOVED lines=16> */
[C-C-:B------:R-:W-:Y:S02]  /*0730*/  IMAD R11, R19.reuse, 0x3, R8.reuse ;  /* 0x00000003130b7824 */ /* 0x140fe400078e0208 */
[----:B------:R-:W-:Y:S02]  /*0740*/  IMAD R20, R19, 0x2, R8 ;  /* 0x0000000213147824 */ /* 0x000fe400078e0208 */
[----:B------:R-:W-:-:S07]  /*0750*/  IMAD R4, R0, UR6, R17 ;  /* 0x0000000600047c24 */ /* 0x000fce000f8e0211 */
.L_x_42:
        /* <DEDUP_REMOVED lines=11> */
[----:B------:R-:W3:Y:S04]  /*0810*/  LD.E R16, desc[UR10][R16.64] ;  /* 0x0000000a10107980 */ /* 0x000ee8000c101900 */
[----:B------:R-:W3:Y:S02]  /*0820*/  LDG.E R18, desc[UR10][R18.64] ;  /* 0x0000000a12127981 */ /* 0x000ee4000c1e1900 */
[----:B---3--:R-:W-:-:S07]  /*0830*/  FFMA R21, R18, R16, R21 ;  /* 0x0000001012157223 */ /* 0x008fce0000000015 */
.L_x_35:
[----:B------:R-:W-:Y:S05]  /*0840*/  BSYNC.RECONVERGENT B0 ;  /* 0x0000000000007941 */ /* 0x000fea0003800200 */
.L_x_34:
        /* <DEDUP_REMOVED lines=8> */
[----:B------:R-:W3:Y:S04]  /*08d0*/  LD.E R16, desc[UR10][R16.64] ;  /* 0x0000000a10107980 */ /* 0x000ee8000c101900 */
[----:B------:R-:W3:Y:S02]  /*08e0*/  LDG.E R18, desc[UR10][R18.64] ;  /* 0x0000000a12127981 */ /* 0x000ee4000c1e1900 */
[----:B---3--:R-:W-:-:S07]  /*08f0*/  FFMA R21, R18, R16, R21 ;  /* 0x0000001012157223 */ /* 0x008fce0000000015 */
.L_x_37:
[----:B------:R-:W-:Y:S05]  /*0900*/  BSYNC.RECONVERGENT B0 ;  /* 0x0000000000007941 */ /* 0x000fea0003800200 */
.L_x_36:
        /* <DEDUP_REMOVED lines=11> */
.L_x_39:
[----:B------:R-:W-:Y:S05]  /*09c0*/  BSYNC.RECONVERGENT B0 ;  /* 0x0000000000007941 */ /* 0x000fea0003800200 */
.L_x_38:
        /* <DEDUP_REMOVED lines=11> */
.L_x_41:
[----:B------:R-:W-:Y:S05]  /*0a80*/  BSYNC.RECONVERGENT B0 ;  /* 0x0000000000007941 */ /* 0x000fea0003800200 */
.L_x_40:
[----:B------:R-:W-:Y:S01]  /*0a90*/  UIADD3 UR5, UPT, UPT, UR5, 0x4, URZ ;  /* 0x0000000405057890 */ /* 0x000fe2000fffe0ff */
[----:B------:R-:W-:Y:S01]  /*0aa0*/  VIADD R10, R10, 0x4 ;  /* 0x000000040a0a7836 */ /* 0x000fe20000000000 */
[C---:B--2---:R-:W-:Y:S01]  /*0ab0*/  LEA R11, R9.reuse, R11, 0x2 ;  /* 0x0000000b090b7211 */ /* 0x044fe200078e10ff */
[C---:B------:R-:W-:Y:S01]  /*0ac0*/  IMAD R4, R9.reuse, 0x4, R4 ;  /* 0x0000000409047824 */ /* 0x040fe200078e0204 */
[----:B------:R-:W-:Y:S01]  /*0ad0*/  UISETP.NE.AND UP0, UPT, UR5, URZ, UPT ;  /* 0x000000ff0500728c */ /* 0x000fe2000bf05270 */
[C---:B------:R-:W-:Y:S02]  /*0ae0*/  LEA R20, R9.reuse, R20, 0x2 ;  /* 0x0000001409147211 */ /* 0x040fe400078e10ff */
[----:B------:R-:W-:-:S06]  /*0af0*/  LEA R8, R9, R8, 0x2 ;  /* 0x0000000809087211 */ /* 0x000fcc00078e10ff */
[----:B------:R-:W-:Y:S05]  /*0b00*/  BRA.U UP0, `(.L_x_42) ;  /* 0xfffffffd00147547 */ /* 0x000fea000b83ffff */
.L_x_33:
        /* <DEDUP_REMOVED lines=9> */
.L_x_45:
        /* <DEDUP_REMOVED lines=8> */
[----:B------:R-:W-:-:S04]  /*0c20*/  IMAD.WIDE.U32 R14, R15, 0x4, R12 ;  /* 0x000000040f0e7825 */ /* 0x000fc800078e000c */
[----:B----4-:R-:W-:Y:S02]  /*0c30*/  IMAD.WIDE.U32 R10, R7, 0x4, R8 ;  /* 0x00000004070a7825 */ /* 0x010fe400078e0008 */
[----:B------:R-:W2:Y:S04]  /*0c40*/  LD.E R14, desc[UR10][R14.64] ;  /* 0x0000000a0e0e7980 */ /* 0x000ea8000c101900 */
[----:B------:R-:W2:Y:S02]  /*0c50*/  LDG.E R10, desc[UR10][R10.64] ;  /* 0x0000000a0a0a7981 */ /* 0x000ea4000c1e1900 */
[----:B--2---:R-:W-:-:S07]  /*0c60*/  FFMA R21, R10, R14, R21 ;  /* 0x0000000e0a157223 */ /* 0x004fce0000000015 */
.L_x_44:
[----:B------:R-:W-:Y:S05]  /*0c70*/  BSYNC.RECONVERGENT B0 ;  /* 0x0000000000007941 */ /* 0x000fea0003800200 */
.L_x_43:
[----:B------:R-:W-:Y:S01]  /*0c80*/  IADD3 R7, PT, PT, R7, UR12, RZ ;  /* 0x0000000c07077c10 */ /* 0x000fe2000fffe0ff */
[----:B------:R-:W-:Y:S01]  /*0c90*/  UIADD3 UR4, UPT, UPT, UR4, 0x1, URZ ;  /* 0x0000000104047890 */ /* 0x000fe2000fffe0ff */
[----:B------:R-:W-:Y:S11]  /*0ca0*/  BRA.U UP0, `(.L_x_45) ;  /* 0xfffffffd00bc7547 */ /* 0x000ff6000b83ffff */
.L_x_32:
        /* <DEDUP_REMOVED lines=23> */
.L_x_46:
[----:B------:R-:W-:Y:S01]  /*0e20*/  STG.E.U16 desc[UR10][R2.64], R21 ;  /* 0x0000001502007986 */ /* 0x000fe2000c10150a */
[----:B------:R-:W-:Y:S05]  /*0e30*/  EXIT ;  /* 0x000000000000794d */ /* 0x000fea0003800000 */
.L_x_47:
        /* <DEDUP_REMOVED lines=12> */
.L_x_50:


//--------------------- .nv.shared.reserved.0     --------------------------
	.section	.nv.shared.reserved.0,"aw",@nobits
	.weak		__nv_reservedSMEM_offset_0_alias
	.size		__nv_reservedSMEM_offset_0_alias, 0, 64
	.other		__nv_reservedSMEM_offset_0_alias,@"STO_CUDA_RESERVED_SHARED STV_DEFAULT"
__nv_reservedSMEM_offset_0_alias:
	.zero		0
	.zero		64


//--------------------- .nv.constant0._Z18lora_expand_kernelI13__nv_bfloat16S0_EvPKT_PKvPT0_PKiS9_S9_S9_S9_S9_S9_S9_S9_iiiibiiiii --------------------------
	.section	.nv.constant0._Z18lora_expand_kernelI13__nv_bfloat16S0_EvPKT_PKvPT0_PKiS9_S9_S9_S9_S9_S9_S9_S9_iiiibiiiii,"a",@progbits
	.sectionflags	@""
	.align	4
.nv.constant0._Z18lora_expand_kernelI13__nv_bfloat16S0_EvPKT_PKvPT0_PKiS9_S9_S9_S9_S9_S9_S9_S9_iiiibiiiii:
	.zero		1032


//--------------------- .nv.constant0._Z18lora_expand_kernelI6__halfS0_EvPKT_PKvPT0_PKiS9_S9_S9_S9_S9_S9_S9_S9_iiiibiiiii --------------------------
	.section	.nv.constant0._Z18lora_expand_kernelI6__halfS0_EvPKT_PKvPT0_PKiS9_S9_S9_S9_S9_S9_S9_S9_iiiibiiiii,"a",@progbits
	.sectionflags	@""
	.align	4
.nv.constant0._Z18lora_expand_kernelI6__halfS0_EvPKT_PKvPT0_PKiS9_S9_S9_S9_S9_S9_S9_S9_iiiibiiiii:
	.zero		1032


//--------------------- .nv.constant0._Z18lora_expand_kernelIf13__nv_bfloat16EvPKT_PKvPT0_PKiS9_S9_S9_S9_S9_S9_S9_S9_iiiibiiiii --------------------------
	.section	.nv.constant0._Z18lora_expand_kernelIf13__nv_bfloat16EvPKT_PKvPT0_PKiS9_S9_S9_S9_S9_S9_S9_S9_iiiibiiiii,"a",@progbits
	.sectionflags	@""
	.align	4
.nv.constant0._Z18lora_expand_kernelIf13__nv_bfloat16EvPKT_PKvPT0_PKiS9_S9_S9_S9_S9_S9_S9_S9_iiiibiiiii:
	.zero		1032


//--------------------- SYMBOLS --------------------------

	.type		.nv.reservedSmem.offset0,@object
	.size		.nv.reservedSmem.offset0,0x4
